	.target	sm_90a

	.elftype	@"ET_EXEC"


//--------------------- .note.nv.tkinfo           --------------------------
	.section	.note.nv.tkinfo,"",@"SHT_NOTE"
	.sectionflags	@"SHF_NOTE_NV_TKINFO"
	.tkinfo
        /*0018*/ 	.word	0x00000002
        /*0030*/ 	.string	""
        /*0030*/ 	.string	"ptxas"
        /*0030*/ 	.string	"Cuda compilation tools, release 13.0, V13.0.88"
        /*0030*/ 	.string	"Build cuda_13.0.r13.0/compiler.36424714_0"
        /*0030*/ 	.string	"-arch sm_90a -m 64 "



//--------------------- .note.nv.cuinfo           --------------------------
	.section	.note.nv.cuinfo,"",@"SHT_NOTE"
	.sectionflags	@"SHF_NOTE_NV_CUINFO"
        /*0018*/ 	.short	0x0002
        /*001a*/ 	.short	0x005a
        /*001c*/ 	.short	0x0082
	.zero		2


//--------------------- .nv.info                  --------------------------
	.section	.nv.info,"",@"SHT_CUDA_INFO"
	.align	4


	//----- nvinfo : EIATTR_REGCOUNT
	.align		4
        /*0000*/ 	.byte	0x04, 0x2f
        /*0002*/ 	.short	(.L_15 - .L_14)
	.align		4
.L_14:
        /*0004*/ 	.word	index@(_ZN7cutlass13device_kernelINS_4gemm6kernel13GemmUniversalIN4cute5tupleIJiiiiEEENS1_10collective13CollectiveMmaINS1_34MainloopSm90TmaGmmaWarpSpecializedILi4ENS5_IJNS4_1CILi2EEESB_NSA_ILi1EEEEEENS1_35KernelTmaWarpSpecializedCooperativeEEENS5_IJNSA_ILi128EEENSA_ILi256EEENSA_ILi64EEEEEENS_6half_tENS5_IJlSC_lEEESK_SL_NS4_8TiledMMAINS4_8MMA_AtomIJNS4_4SM904GMMA26MMA_64x256x16_F32F16F16_SSILNSP_5MajorE0ELSR_0ELNSP_7ScaleInE1ELSS_1EEEEEENS4_6LayoutINS5_IJSB_SC_SC_EEENS5_IJSC_NSA_ILi0EEESX_EEEEENS5_IJNS4_10UnderscoreES10_S10_EEEEENS4_23SM90_TMA_LOAD_MULTICASTENS4_14ComposedLayoutINS4_7SwizzleILi3ELi4ELi3EEENS4_18smem_ptr_flag_bitsILi16EEENSV_INS5_IJNSA_ILi8EEESI_EEENS5_IJSI_SC_EEEEEEEvNS4_8identityES13_S1D_vS1E_EENS_8epilogue10collective6detail29Sm90TmaWarpSpecializedAdapterINS1H_15DefaultEpilogueISK_SL_SL_NS1G_6thread17LinearCombinationISK_Li1EffLNS1L_9ScaleType4KindE0ELNS_15FloatRoundStyleE2ESK_EENS1_15EpilogueDefaultEEEEEvvEEEEvNT_6ParamsE)
        /*0008*/ 	.word	0x000000a8


	//----- nvinfo : EIATTR_FRAME_SIZE
	.align		4
.L_15:
        /*000c*/ 	.byte	0x04, 0x11
        /*000e*/ 	.short	(.L_17 - .L_16)
	.align		4
.L_16:
        /*0010*/ 	.word	index@(_ZN7cutlass13device_kernelINS_4gemm6kernel13GemmUniversalIN4cute5tupleIJiiiiEEENS1_10collective13CollectiveMmaINS1_34MainloopSm90TmaGmmaWarpSpecializedILi4ENS5_IJNS4_1CILi2EEESB_NSA_ILi1EEEEEENS1_35KernelTmaWarpSpecializedCooperativeEEENS5_IJNSA_ILi128EEENSA_ILi256EEENSA_ILi64EEEEEENS_6half_tENS5_IJlSC_lEEESK_SL_NS4_8TiledMMAINS4_8MMA_AtomIJNS4_4SM904GMMA26MMA_64x256x16_F32F16F16_SSILNSP_5MajorE0ELSR_0ELNSP_7ScaleInE1ELSS_1EEEEEENS4_6LayoutINS5_IJSB_SC_SC_EEENS5_IJSC_NSA_ILi0EEESX_EEEEENS5_IJNS4_10UnderscoreES10_S10_EEEEENS4_23SM90_TMA_LOAD_MULTICASTENS4_14ComposedLayoutINS4_7SwizzleILi3ELi4ELi3EEENS4_18smem_ptr_flag_bitsILi16EEENSV_INS5_IJNSA_ILi8EEESI_EEENS5_IJSI_SC_EEEEEEEvNS4_8identityES13_S1D_vS1E_EENS_8epilogue10collective6detail29Sm90TmaWarpSpecializedAdapterINS1H_15DefaultEpilogueISK_SL_SL_NS1G_6thread17LinearCombinationISK_Li1EffLNS1L_9ScaleType4KindE0ELNS_15FloatRoundStyleE2ESK_EENS1_15EpilogueDefaultEEEEEvvEEEEvNT_6ParamsE)
        /*0014*/ 	.word	0x00000000


	//----- nvinfo : EIATTR_MIN_STACK_SIZE
	.align		4
.L_17:
        /*0018*/ 	.byte	0x04, 0x12
        /*001a*/ 	.short	(.L_19 - .L_18)
	.align		4
.L_18:
        /*001c*/ 	.word	index@(_ZN7cutlass13device_kernelINS_4gemm6kernel13GemmUniversalIN4cute5tupleIJiiiiEEENS1_10collective13CollectiveMmaINS1_34MainloopSm90TmaGmmaWarpSpecializedILi4ENS5_IJNS4_1CILi2EEESB_NSA_ILi1EEEEEENS1_35KernelTmaWarpSpecializedCooperativeEEENS5_IJNSA_ILi128EEENSA_ILi256EEENSA_ILi64EEEEEENS_6half_tENS5_IJlSC_lEEESK_SL_NS4_8TiledMMAINS4_8MMA_AtomIJNS4_4SM904GMMA26MMA_64x256x16_F32F16F16_SSILNSP_5MajorE0ELSR_0ELNSP_7ScaleInE1ELSS_1EEEEEENS4_6LayoutINS5_IJSB_SC_SC_EEENS5_IJSC_NSA_ILi0EEESX_EEEEENS5_IJNS4_10UnderscoreES10_S10_EEEEENS4_23SM90_TMA_LOAD_MULTICASTENS4_14ComposedLayoutINS4_7SwizzleILi3ELi4ELi3EEENS4_18smem_ptr_flag_bitsILi16EEENSV_INS5_IJNSA_ILi8EEESI_EEENS5_IJSI_SC_EEEEEEEvNS4_8identityES13_S1D_vS1E_EENS_8epilogue10collective6detail29Sm90TmaWarpSpecializedAdapterINS1H_15DefaultEpilogueISK_SL_SL_NS1G_6thread17LinearCombinationISK_Li1EffLNS1L_9ScaleType4KindE0ELNS_15FloatRoundStyleE2ESK_EENS1_15EpilogueDefaultEEEEEvvEEEEvNT_6ParamsE)
        /*0020*/ 	.word	0x00000000
.L_19:


//--------------------- .nv.compat                --------------------------
	.section	.nv.compat,"",@"SHT_CUDA_COMPAT_INFO"
	.align	4
        /*0000*/ 	.byte	0x02, 0x09, 0x01, 0x00, 0x02, 0x02, 0x04, 0x00, 0x02, 0x05, 0x05, 0x00, 0x03, 0x07, 0x01, 0x01
        /*0010*/ 	.byte	0x02, 0x03, 0x01, 0x00, 0x02, 0x06, 0x01, 0x00, 0x04, 0x0b, 0x08, 0x00, 0x00, 0x00, 0x00, 0x00
        /*0020*/ 	.byte	0x00, 0x00, 0x00, 0x00


//--------------------- .nv.info._ZN7cutlass13device_kernelINS_4gemm6kernel13GemmUniversalIN4cute5tupleIJiiiiEEENS1_10collective13CollectiveMmaINS1_34MainloopSm90TmaGmmaWarpSpecializedILi4ENS5_IJNS4_1CILi2EEESB_NSA_ILi1EEEEEENS1_35KernelTmaWarpSpecializedCooperativeEEENS5_IJNSA_ILi128EEENSA_ILi256EEENSA_ILi64EEEEEENS_6half_tENS5_IJlSC_lEEESK_SL_NS4_8TiledMMAINS4_8MMA_AtomIJNS4_4SM904GMMA26MMA_64x256x16_F32F16F16_SSILNSP_5MajorE0ELSR_0ELNSP_7ScaleInE1ELSS_1EEEEEENS4_6LayoutINS5_IJSB_SC_SC_EEENS5_IJSC_NSA_ILi0EEESX_EEEEENS5_IJNS4_10UnderscoreES10_S10_EEEEENS4_23SM90_TMA_LOAD_MULTICASTENS4_14ComposedLayoutINS4_7SwizzleILi3ELi4ELi3EEENS4_18smem_ptr_flag_bitsILi16EEENSV_INS5_IJNSA_ILi8EEESI_EEENS5_IJSI_SC_EEEEEEEvNS4_8identityES13_S1D_vS1E_EENS_8epilogue10collective6detail29Sm90TmaWarpSpecializedAdapterINS1H_15DefaultEpilogueISK_SL_SL_NS1G_6thread17LinearCombinationISK_Li1EffLNS1L_9ScaleType4KindE0ELNS_15FloatRoundStyleE2ESK_EENS1_15EpilogueDefaultEEEEEvvEEEEvNT_6ParamsE --------------------------
	.section	.nv.info._ZN7cutlass13device_kernelINS_4gemm6kernel13GemmUniversalIN4cute5tupleIJiiiiEEENS1_10collective13CollectiveMmaINS1_34MainloopSm90TmaGmmaWarpSpecializedILi4ENS5_IJNS4_1CILi2EEESB_NSA_ILi1EEEEEENS1_35KernelTmaWarpSpecializedCooperativeEEENS5_IJNSA_ILi128EEENSA_ILi256EEENSA_ILi64EEEEEENS_6half_tENS5_IJlSC_lEEESK_SL_NS4_8TiledMMAINS4_8MMA_AtomIJNS4_4SM904GMMA26MMA_64x256x16_F32F16F16_SSILNSP_5MajorE0ELSR_0ELNSP_7ScaleInE1ELSS_1EEEEEENS4_6LayoutINS5_IJSB_SC_SC_EEENS5_IJSC_NSA_ILi0EEESX_EEEEENS5_IJNS4_10UnderscoreES10_S10_EEEEENS4_23SM90_TMA_LOAD_MULTICASTENS4_14ComposedLayoutINS4_7SwizzleILi3ELi4ELi3EEENS4_18smem_ptr_flag_bitsILi16EEENSV_INS5_IJNSA_ILi8EEESI_EEENS5_IJSI_SC_EEEEEEEvNS4_8identityES13_S1D_vS1E_EENS_8epilogue10collective6detail29Sm90TmaWarpSpecializedAdapterINS1H_15DefaultEpilogueISK_SL_SL_NS1G_6thread17LinearCombinationISK_Li1EffLNS1L_9ScaleType4KindE0ELNS_15FloatRoundStyleE2ESK_EENS1_15EpilogueDefaultEEEEEvvEEEEvNT_6ParamsE,"",@"SHT_CUDA_INFO"
	.sectionflags	@""
	.align	4


	//----- nvinfo : EIATTR_CUDA_API_VERSION
	.align		4
        /*0000*/ 	.byte	0x04, 0x37
        /*0002*/ 	.short	(.L_21 - .L_20)
.L_20:
        /*0004*/ 	.word	0x00000082


	//----- nvinfo : EIATTR_KPARAM_INFO
	.align		4
.L_21:
        /*0008*/ 	.byte	0x04, 0x17
        /*000a*/ 	.short	(.L_23 - .L_22)
.L_22:
        /*000c*/ 	.word	0x00000000
        /*0010*/ 	.short	0x0000
        /*0012*/ 	.short	0x0070
        /*0014*/ 	.byte	0x00, 0xf0, 0x01, 0x10


	//----- nvinfo : EIATTR_SPARSE_MMA_MASK
	.align		4
.L_23:
        /*0018*/ 	.byte	0x03, 0x50
        /*001a*/ 	.short	0x0000


	//----- nvinfo : EIATTR_MAXREG_COUNT
	.align		4
        /*001c*/ 	.byte	0x03, 0x1b
        /*001e*/ 	.short	0x00a8


	//----- nvinfo : EIATTR_NUM_BARRIERS
	.align		4
        /*0020*/ 	.byte	0x02, 0x4c
        /*0022*/ 	.byte	0x01
	.zero		1


	//----- nvinfo : EIATTR_EXTERNS
	.align		4
        /*0024*/ 	.byte	0x04, 0x0f
        /*0026*/ 	.short	(.L_25 - .L_24)


	//   ....[0]....
	.align		4
.L_24:
        /*0028*/ 	.word	index@(__assertfail)


	//----- nvinfo : EIATTR_MERCURY_ISA_VERSION
	.align		4
.L_25:
        /*002c*/ 	.byte	0x03, 0x5f
        /*002e*/ 	.short	0x0101


	//----- nvinfo : EIATTR_INT_WARP_WIDE_INSTR_OFFSETS
	.align		4
        /*0030*/ 	.byte	0x04, 0x31
        /*0032*/ 	.short	(.L_27 - .L_26)


	//   ....[0]....
.L_26:
        /*0034*/ 	.word	0x00000480


	//   ....[1]....
        /*0038*/ 	.word	0x000004b0


	//   ....[2]....
        /*003c*/ 	.word	0x00000670


	//   ....[3]....
        /*0040*/ 	.word	0x00001d30


	//----- nvinfo : EIATTR_COOP_GROUP_MASK_REGIDS
	.align		4
.L_27:
        /*0044*/ 	.byte	0x04, 0x29
        /*0046*/ 	.short	(.L_29 - .L_28)


	//   ....[0]....
.L_28:
        /*0048*/ 	.word	0xffffffff


	//   ....[1]....
        /*004c*/ 	.word	0xffffffff


	//   ....[2]....
        /*0050*/ 	.word	0xffffffff


	//   ....[3]....
        /*0054*/ 	.word	0xffffffff


	//   ....[4]....
        /*0058*/ 	.word	0xffffffff


	//   ....[5]....
        /*005c*/ 	.word	0xffffffff


	//----- nvinfo : EIATTR_COOP_GROUP_INSTR_OFFSETS
	.align		4
.L_29:
        /*0060*/ 	.byte	0x04, 0x28
        /*0062*/ 	.short	(.L_31 - .L_30)


	//   ....[0]....
.L_30:
        /*0064*/ 	.word	0x00000060


	//   ....[1]....
        /*0068*/ 	.word	0x00000070


	//   ....[2]....
        /*006c*/ 	.word	0x00000130


	//   ....[3]....
        /*0070*/ 	.word	0x000002d0


	//   ....[4]....
        /*0074*/ 	.word	0x000007f0


	//   ....[5]....
        /*0078*/ 	.word	0x00001240


	//----- nvinfo : EIATTR_REG_RECONFIG
	.align		4
.L_31:
        /*007c*/ 	.byte	0x01, 0x54
	.zero		2


	//----- nvinfo : EIATTR_SYSCALL_OFFSETS
	.align		4
        /*0080*/ 	.byte	0x04, 0x46
        /*0082*/ 	.short	(.L_33 - .L_32)


	//   ....[0]....
.L_32:
        /*0084*/ 	.word	0x00001400


	//----- nvinfo : EIATTR_MBARRIER_INSTR_OFFSETS
	.align		4
.L_33:
        /*0088*/ 	.byte	0x04, 0x39
        /*008a*/ 	.short	(.L_35 - .L_34)


	//   ....[0]....
.L_34:
        /*008c*/ 	.word	0x00000230
        /*0090*/ 	.word	0x000000ff
        /*0094*/ 	.word	0x00000000
        /*0098*/ 	.short	0x0100
        /*009a*/ 	.byte	0x08
	.zero		1


	//   ....[1]....
        /*009c*/ 	.word	0x00000240
        /*00a0*/ 	.word	0x000000ff
        /*00a4*/ 	.word	0x00000020
        /*00a8*/ 	.short	0x0100
        /*00aa*/ 	.byte	0x08
	.zero		1


	//   ....[2]....
        /*00ac*/ 	.word	0x00000250
        /*00b0*/ 	.word	0x000000ff
        /*00b4*/ 	.word	0x00000008
        /*00b8*/ 	.short	0x0100
        /*00ba*/ 	.byte	0x08
	.zero		1


	//   ....[3]....
        /*00bc*/ 	.word	0x00000260
        /*00c0*/ 	.word	0x000000ff
        /*00c4*/ 	.word	0x00000028
        /*00c8*/ 	.short	0x0100
        /*00ca*/ 	.byte	0x08
	.zero		1


	//   ....[4]....
        /*00cc*/ 	.word	0x00000270
        /*00d0*/ 	.word	0x000000ff
        /*00d4*/ 	.word	0x00000010
        /*00d8*/ 	.short	0x0100
        /*00da*/ 	.byte	0x08
	.zero		1


	//   ....[5]....
        /*00dc*/ 	.word	0x00000280
        /*00e0*/ 	.word	0x000000ff
        /*00e4*/ 	.word	0x00000030
        /*00e8*/ 	.short	0x0100
        /*00ea*/ 	.byte	0x08
	.zero		1


	//   ....[6]....
        /*00ec*/ 	.word	0x00000290
        /*00f0*/ 	.word	0x000000ff
        /*00f4*/ 	.word	0x00000018
        /*00f8*/ 	.short	0x0100
        /*00fa*/ 	.byte	0x08
	.zero		1


	//   ....[7]....
        /*00fc*/ 	.word	0x000002a0
        /*0100*/ 	.word	0x000000ff
        /*0104*/ 	.word	0x00000038
        /*0108*/ 	.short	0x0100
        /*010a*/ 	.byte	0x08
	.zero		1


	//   ....[8]....
        /*010c*/ 	.word	0x000006f0
        /*0110*/ 	.word	0x000000ff
        /*0114*/ 	.word	0x00000050
        /*0118*/ 	.short	0x0100
        /*011a*/ 	.byte	0x06
	.zero		1


	//   ....[9]....
        /*011c*/ 	.word	0x00000780
        /*0120*/ 	.word	0x000000ff
        /*0124*/ 	.word	0x00000058
        /*0128*/ 	.short	0x0100
        /*012a*/ 	.byte	0x06
	.zero		1


	//   ....[10]....
        /*012c*/ 	.word	0x000014c0
        /*0130*/ 	.word	0x00000003
        /*0134*/ 	.word	0x00000000
        /*0138*/ 	.short	0x010a
        /*013a*/ 	.byte	0x3f
	.zero		1


	//   ....[11]....
        /*013c*/ 	.word	0x00001500
        /*0140*/ 	.word	0x00000003
        /*0144*/ 	.word	0x00000000
        /*0148*/ 	.short	0x010a
        /*014a*/ 	.byte	0x3f
	.zero		1


	//   ....[12]....
        /*014c*/ 	.word	0x00001900
        /*0150*/ 	.word	0x00000005
        /*0154*/ 	.word	0x00000000
        /*0158*/ 	.short	0x010a
        /*015a*/ 	.byte	0x3f
	.zero		1


	//   ....[13]....
        /*015c*/ 	.word	0x00001940
        /*0160*/ 	.word	0x00000005
        /*0164*/ 	.word	0x00000000
        /*0168*/ 	.short	0x010a
        /*016a*/ 	.byte	0x3f
	.zero		1


	//   ....[14]....
        /*016c*/ 	.word	0x00001bd0
        /*0170*/ 	.word	0x00000005
        /*0174*/ 	.word	0x00000000
        /*0178*/ 	.short	0x0101
        /*017a*/ 	.byte	0x3f
	.zero		1


	//   ....[15]....
        /*017c*/ 	.word	0x00001db0
        /*0180*/ 	.word	0x00000003
        /*0184*/ 	.word	0x00000000
        /*0188*/ 	.short	0x0101
        /*018a*/ 	.byte	0x3f
	.zero		1


	//   ....[16]....
        /*018c*/ 	.word	0x0000ac90
        /*0190*/ 	.word	0x00000016
        /*0194*/ 	.word	0x00000020
        /*0198*/ 	.short	0x010a
        /*019a*/ 	.byte	0x3f
	.zero		1


	//   ....[17]....
        /*019c*/ 	.word	0x0000b070
        /*01a0*/ 	.word	0x00000004
        /*01a4*/ 	.word	0x00000058
        /*01a8*/ 	.short	0x0101
        /*01aa*/ 	.byte	0x3f
	.zero		1


	//   ....[18]....
        /*01ac*/ 	.word	0x0000b780
        /*01b0*/ 	.word	0x00000005
        /*01b4*/ 	.word	0x00000000
        /*01b8*/ 	.short	0x010a
        /*01ba*/ 	.byte	0x3f
	.zero		1


	//   ....[19]....
        /*01bc*/ 	.word	0x0000b800
        /*01c0*/ 	.word	0x00000007
        /*01c4*/ 	.word	0x00000000
        /*01c8*/ 	.short	0x010a
        /*01ca*/ 	.byte	0x3f
	.zero		1


	//   ....[20]....
        /*01cc*/ 	.word	0x0000b890
        /*01d0*/ 	.word	0x00000006
        /*01d4*/ 	.word	0x00000000
        /*01d8*/ 	.short	0x010a
        /*01da*/ 	.byte	0x3f
	.zero		1


	//   ....[21]....
        /*01dc*/ 	.word	0x0000b920
        /*01e0*/ 	.word	0x00000003
        /*01e4*/ 	.word	0x00000000
        /*01e8*/ 	.short	0x010a
        /*01ea*/ 	.byte	0x3f
	.zero		1


	//   ....[22]....
        /*01ec*/ 	.word	0x0000b980
        /*01f0*/ 	.word	0x00000003
        /*01f4*/ 	.word	0x00000000
        /*01f8*/ 	.short	0x010a
        /*01fa*/ 	.byte	0x3f
	.zero		1


	//   ....[23]....
        /*01fc*/ 	.word	0x0000b9d0
        /*0200*/ 	.word	0x00000005
        /*0204*/ 	.word	0x00000000
        /*0208*/ 	.short	0x010a
        /*020a*/ 	.byte	0x3f
	.zero		1


	//   ....[24]....
        /*020c*/ 	.word	0x0000baa0
        /*0210*/ 	.word	0x00000016
        /*0214*/ 	.word	0x00000020
        /*0218*/ 	.short	0x010a
        /*021a*/ 	.byte	0x3f
	.zero		1


	//   ....[25]....
        /*021c*/ 	.word	0x0000bb70
        /*0220*/ 	.word	0x00000005
        /*0224*/ 	.word	0x00000000
        /*0228*/ 	.short	0x010a
        /*022a*/ 	.byte	0x3f
	.zero		1


	//   ....[26]....
        /*022c*/ 	.word	0x0000bbc0
        /*0230*/ 	.word	0x00000007
        /*0234*/ 	.word	0x00000000
        /*0238*/ 	.short	0x010a
        /*023a*/ 	.byte	0x3f
	.zero		1


	//   ....[27]....
        /*023c*/ 	.word	0x0000bc10
        /*0240*/ 	.word	0x00000006
        /*0244*/ 	.word	0x00000000
        /*0248*/ 	.short	0x010a
        /*024a*/ 	.byte	0x3f
	.zero		1


	//----- nvinfo : EIATTR_NUM_MBARRIERS
	.align		4
.L_35:
        /*024c*/ 	.byte	0x03, 0x38
        /*024e*/ 	.short	0x000a


	//----- nvinfo : EIATTR_EXIT_INSTR_OFFSETS
	.align		4
        /*0250*/ 	.byte	0x04, 0x1c
        /*0252*/ 	.short	(.L_37 - .L_36)


	//   ....[0]....
.L_36:
        /*0254*/ 	.word	0x00000950


	//   ....[1]....
        /*0258*/ 	.word	0x00001170


	//   ....[2]....
        /*025c*/ 	.word	0x0000a2c0


	//   ....[3]....
        /*0260*/ 	.word	0x0000a820


	//   ....[4]....
        /*0264*/ 	.word	0x0000b970


	//----- nvinfo : EIATTR_MAX_THREADS
	.align		4
.L_37:
        /*0268*/ 	.byte	0x04, 0x05
        /*026a*/ 	.short	(.L_39 - .L_38)
.L_38:
        /*026c*/ 	.word	0x00000180
        /*0270*/ 	.word	0x00000001
        /*0274*/ 	.word	0x00000001


	//----- nvinfo : EIATTR_CRS_STACK_SIZE
	.align		4
.L_39:
        /*0278*/ 	.byte	0x04, 0x1e
        /*027a*/ 	.short	(.L_41 - .L_40)
.L_40:
        /*027c*/ 	.word	0x00000000


	//----- nvinfo : EIATTR_CBANK_PARAM_SIZE
	.align		4
.L_41:
        /*0280*/ 	.byte	0x03, 0x19
        /*0282*/ 	.short	0x0470


	//----- nvinfo : EIATTR_PARAM_CBANK
	.align		4
        /*0284*/ 	.byte	0x04, 0x0a
        /*0286*/ 	.short	(.L_43 - .L_42)
	.align		4
.L_42:
        /*0288*/ 	.word	index@(.nv.constant0._ZN7cutlass13device_kernelINS_4gemm6kernel13GemmUniversalIN4cute5tupleIJiiiiEEENS1_10collective13CollectiveMmaINS1_34MainloopSm90TmaGmmaWarpSpecializedILi4ENS5_IJNS4_1CILi2EEESB_NSA_ILi1EEEEEENS1_35KernelTmaWarpSpecializedCooperativeEEENS5_IJNSA_ILi128EEENSA_ILi256EEENSA_ILi64EEEEEENS_6half_tENS5_IJlSC_lEEESK_SL_NS4_8TiledMMAINS4_8MMA_AtomIJNS4_4SM904GMMA26MMA_64x256x16_F32F16F16_SSILNSP_5MajorE0ELSR_0ELNSP_7ScaleInE1ELSS_1EEEEEENS4_6LayoutINS5_IJSB_SC_SC_EEENS5_IJSC_NSA_ILi0EEESX_EEEEENS5_IJNS4_10UnderscoreES10_S10_EEEEENS4_23SM90_TMA_LOAD_MULTICASTENS4_14ComposedLayoutINS4_7SwizzleILi3ELi4ELi3EEENS4_18smem_ptr_flag_bitsILi16EEENSV_INS5_IJNSA_ILi8EEESI_EEENS5_IJSI_SC_EEEEEEEvNS4_8identityES13_S1D_vS1E_EENS_8epilogue10collective6detail29Sm90TmaWarpSpecializedAdapterINS1H_15DefaultEpilogueISK_SL_SL_NS1G_6thread17LinearCombinationISK_Li1EffLNS1L_9ScaleType4KindE0ELNS_15FloatRoundStyleE2ESK_EENS1_15EpilogueDefaultEEEEEvvEEEEvNT_6ParamsE)
        /*028c*/ 	.short	0x0210
        /*028e*/ 	.short	0x0470


	//----- nvinfo : EIATTR_SW_WAR
	.align		4
.L_43:
        /*0290*/ 	.byte	0x04, 0x36
        /*0292*/ 	.short	(.L_45 - .L_44)
.L_44:
        /*0294*/ 	.word	0x00000008
.L_45:


//--------------------- .nv.callgraph             --------------------------
	.section	.nv.callgraph,"",@"SHT_CUDA_CALLGRAPH"
	.align	4
	.sectionentsize	8
	.align		4
        /*0000*/ 	.word	0x00000000
	.align		4
        /*0004*/ 	.word	0xffffffff
	.align		4
        /*0008*/ 	.word	index@(_ZN7cutlass13device_kernelINS_4gemm6kernel13GemmUniversalIN4cute5tupleIJiiiiEEENS1_10collective13CollectiveMmaINS1_34MainloopSm90TmaGmmaWarpSpecializedILi4ENS5_IJNS4_1CILi2EEESB_NSA_ILi1EEEEEENS1_35KernelTmaWarpSpecializedCooperativeEEENS5_IJNSA_ILi128EEENSA_ILi256EEENSA_ILi64EEEEEENS_6half_tENS5_IJlSC_lEEESK_SL_NS4_8TiledMMAINS4_8MMA_AtomIJNS4_4SM904GMMA26MMA_64x256x16_F32F16F16_SSILNSP_5MajorE0ELSR_0ELNSP_7ScaleInE1ELSS_1EEEEEENS4_6LayoutINS5_IJSB_SC_SC_EEENS5_IJSC_NSA_ILi0EEESX_EEEEENS5_IJNS4_10UnderscoreES10_S10_EEEEENS4_23SM90_TMA_LOAD_MULTICASTENS4_14ComposedLayoutINS4_7SwizzleILi3ELi4ELi3EEENS4_18smem_ptr_flag_bitsILi16EEENSV_INS5_IJNSA_ILi8EEESI_EEENS5_IJSI_SC_EEEEEEEvNS4_8identityES13_S1D_vS1E_EENS_8epilogue10collective6detail29Sm90TmaWarpSpecializedAdapterINS1H_15DefaultEpilogueISK_SL_SL_NS1G_6thread17LinearCombinationISK_Li1EffLNS1L_9ScaleType4KindE0ELNS_15FloatRoundStyleE2ESK_EENS1_15EpilogueDefaultEEEEEvvEEEEvNT_6ParamsE)
	.align		4
        /*000c*/ 	.word	index@(__assertfail)
	.align		4
        /*0010*/ 	.word	0x00000000
	.align		4
        /*0014*/ 	.word	0xfffffffe
	.align		4
        /*0018*/ 	.word	0x00000000
	.align		4
        /*001c*/ 	.word	0xfffffffd
	.align		4
        /*0020*/ 	.word	0x00000000
	.align		4
        /*0024*/ 	.word	0xfffffffc


//--------------------- .nv.constant4             --------------------------
	.section	.nv.constant4,"a",@progbits
	.align	8
	.align		8
.nv.constant4:
        /*0000*/ 	.dword	__assertfail
	.align		8
        /*0008*/ 	.dword	__unnamed_1
	.align		8
        /*0010*/ 	.dword	_ZN39_INTERNAL_9a4468fd_4_k_cu_9ff9a7c2_37254cuda3std3__45__cpo5beginE
	.align		8
        /*0018*/ 	.dword	_ZN39_INTERNAL_9a4468fd_4_k_cu_9ff9a7c2_37254cuda3std3__45__cpo3endE
	.align		8
        /*0020*/ 	.dword	_ZN39_INTERNAL_9a4468fd_4_k_cu_9ff9a7c2_37254cuda3std3__45__cpo6cbeginE
	.align		8
        /*0028*/ 	.dword	_ZN39_INTERNAL_9a4468fd_4_k_cu_9ff9a7c2_37254cuda3std3__45__cpo4cendE
	.align		8
        /*0030*/ 	.dword	_ZN39_INTERNAL_9a4468fd_4_k_cu_9ff9a7c2_37254cuda3std3__441_GLOBAL__N__9a4468fd_4_k_cu_9ff9a7c2_37256ignoreE
	.align		8
        /*0038*/ 	.dword	_ZN39_INTERNAL_9a4468fd_4_k_cu_9ff9a7c2_37254cuda3std3__419piecewise_constructE
	.align		8
        /*0040*/ 	.dword	_ZN39_INTERNAL_9a4468fd_4_k_cu_9ff9a7c2_37254cuda3std3__48in_placeE
	.align		8
        /*0048*/ 	.dword	_ZN39_INTERNAL_9a4468fd_4_k_cu_9ff9a7c2_37254cuda3std6ranges3__45__cpo4swapE
	.align		8
        /*0050*/ 	.dword	_ZN39_INTERNAL_9a4468fd_4_k_cu_9ff9a7c2_37254cuda3std6ranges3__45__cpo9iter_moveE
	.align		8
        /*0058*/ 	.dword	_ZN39_INTERNAL_9a4468fd_4_k_cu_9ff9a7c2_37254cute7productE
	.align		8
        /*0060*/ 	.dword	_ZN39_INTERNAL_9a4468fd_4_k_cu_9ff9a7c2_37254cute1_E
	.align		8
        /*0068*/ 	.dword	$str$22
	.align		8
        /*0070*/ 	.dword	$str$23


//--------------------- .text._ZN7cutlass13device_kernelINS_4gemm6kernel13GemmUniversalIN4cute5tupleIJiiiiEEENS1_10collective13CollectiveMmaINS1_34MainloopSm90TmaGmmaWarpSpecializedILi4ENS5_IJNS4_1CILi2EEESB_NSA_ILi1EEEEEENS1_35KernelTmaWarpSpecializedCooperativeEEENS5_IJNSA_ILi128EEENSA_ILi256EEENSA_ILi64EEEEEENS_6half_tENS5_IJlSC_lEEESK_SL_NS4_8TiledMMAINS4_8MMA_AtomIJNS4_4SM904GMMA26MMA_64x256x16_F32F16F16_SSILNSP_5MajorE0ELSR_0ELNSP_7ScaleInE1ELSS_1EEEEEENS4_6LayoutINS5_IJSB_SC_SC_EEENS5_IJSC_NSA_ILi0EEESX_EEEEENS5_IJNS4_10UnderscoreES10_S10_EEEEENS4_23SM90_TMA_LOAD_MULTICASTENS4_14ComposedLayoutINS4_7SwizzleILi3ELi4ELi3EEENS4_18smem_ptr_flag_bitsILi16EEENSV_INS5_IJNSA_ILi8EEESI_EEENS5_IJSI_SC_EEEEEEEvNS4_8identityES13_S1D_vS1E_EENS_8epilogue10collective6detail29Sm90TmaWarpSpecializedAdapterINS1H_15DefaultEpilogueISK_SL_SL_NS1G_6thread17LinearCombinationISK_Li1EffLNS1L_9ScaleType4KindE0ELNS_15FloatRoundStyleE2ESK_EENS1_15EpilogueDefaultEEEEEvvEEEEvNT_6ParamsE --------------------------
	.section	.text._ZN7cutlass13device_kernelINS_4gemm6kernel13GemmUniversalIN4cute5tupleIJiiiiEEENS1_10collective13CollectiveMmaINS1_34MainloopSm90TmaGmmaWarpSpecializedILi4ENS5_IJNS4_1CILi2EEESB_NSA_ILi1EEEEEENS1_35KernelTmaWarpSpecializedCooperativeEEENS5_IJNSA_ILi128EEENSA_ILi256EEENSA_ILi64EEEEEENS_6half_tENS5_IJlSC_lEEESK_SL_NS4_8TiledMMAINS4_8MMA_AtomIJNS4_4SM904GMMA26MMA_64x256x16_F32F16F16_SSILNSP_5MajorE0ELSR_0ELNSP_7ScaleInE1ELSS_1EEEEEENS4_6LayoutINS5_IJSB_SC_SC_EEENS5_IJSC_NSA_ILi0EEESX_EEEEENS5_IJNS4_10UnderscoreES10_S10_EEEEENS4_23SM90_TMA_LOAD_MULTICASTENS4_14ComposedLayoutINS4_7SwizzleILi3ELi4ELi3EEENS4_18smem_ptr_flag_bitsILi16EEENSV_INS5_IJNSA_ILi8EEESI_EEENS5_IJSI_SC_EEEEEEEvNS4_8identityES13_S1D_vS1E_EENS_8epilogue10collective6detail29Sm90TmaWarpSpecializedAdapterINS1H_15DefaultEpilogueISK_SL_SL_NS1G_6thread17LinearCombinationISK_Li1EffLNS1L_9ScaleType4KindE0ELNS_15FloatRoundStyleE2ESK_EENS1_15EpilogueDefaultEEEEEvvEEEEvNT_6ParamsE,"ax",@progbits
	.align	128
.text._ZN7cutlass13device_kernelINS_4gemm6kernel13GemmUniversalIN4cute5tupleIJiiiiEEENS1_10collective13CollectiveMmaINS1_34MainloopSm90TmaGmmaWarpSpecializedILi4ENS5_IJNS4_1CILi2EEESB_NSA_ILi1EEEEEENS1_35KernelTmaWarpSpecializedCooperativeEEENS5_IJNSA_ILi128EEENSA_ILi256EEENSA_ILi64EEEEEENS_6half_tENS5_IJlSC_lEEESK_SL_NS4_8TiledMMAINS4_8MMA_AtomIJNS4_4SM904GMMA26MMA_64x256x16_F32F16F16_SSILNSP_5MajorE0ELSR_0ELNSP_7ScaleInE1ELSS_1EEEEEENS4_6LayoutINS5_IJSB_SC_SC_EEENS5_IJSC_NSA_ILi0EEESX_EEEEENS5_IJNS4_10UnderscoreES10_S10_EEEEENS4_23SM90_TMA_LOAD_MULTICASTENS4_14ComposedLayoutINS4_7SwizzleILi3ELi4ELi3EEENS4_18smem_ptr_flag_bitsILi16EEENSV_INS5_IJNSA_ILi8EEESI_EEENS5_IJSI_SC_EEEEEEEvNS4_8identityES13_S1D_vS1E_EENS_8epilogue10collective6detail29Sm90TmaWarpSpecializedAdapterINS1H_15DefaultEpilogueISK_SL_SL_NS1G_6thread17LinearCombinationISK_Li1EffLNS1L_9ScaleType4KindE0ELNS_15FloatRoundStyleE2ESK_EENS1_15EpilogueDefaultEEEEEvvEEEEvNT_6ParamsE:
        .type           _ZN7cutlass13device_kernelINS_4gemm6kernel13GemmUniversalIN4cute5tupleIJiiiiEEENS1_10collective13CollectiveMmaINS1_34MainloopSm90TmaGmmaWarpSpecializedILi4ENS5_IJNS4_1CILi2EEESB_NSA_ILi1EEEEEENS1_35KernelTmaWarpSpecializedCooperativeEEENS5_IJNSA_ILi128EEENSA_ILi256EEENSA_ILi64EEEEEENS_6half_tENS5_IJlSC_lEEESK_SL_NS4_8TiledMMAINS4_8MMA_AtomIJNS4_4SM904GMMA26MMA_64x256x16_F32F16F16_SSILNSP_5MajorE0ELSR_0ELNSP_7ScaleInE1ELSS_1EEEEEENS4_6LayoutINS5_IJSB_SC_SC_EEENS5_IJSC_NSA_ILi0EEESX_EEEEENS5_IJNS4_10UnderscoreES10_S10_EEEEENS4_23SM90_TMA_LOAD_MULTICASTENS4_14ComposedLayoutINS4_7SwizzleILi3ELi4ELi3EEENS4_18smem_ptr_flag_bitsILi16EEENSV_INS5_IJNSA_ILi8EEESI_EEENS5_IJSI_SC_EEEEEEEvNS4_8identityES13_S1D_vS1E_EENS_8epilogue10collective6detail29Sm90TmaWarpSpecializedAdapterINS1H_15DefaultEpilogueISK_SL_SL_NS1G_6thread17LinearCombinationISK_Li1EffLNS1L_9ScaleType4KindE0ELNS_15FloatRoundStyleE2ESK_EENS1_15EpilogueDefaultEEEEEvvEEEEvNT_6ParamsE,@function
        .size           _ZN7cutlass13device_kernelINS_4gemm6kernel13GemmUniversalIN4cute5tupleIJiiiiEEENS1_10collective13CollectiveMmaINS1_34MainloopSm90TmaGmmaWarpSpecializedILi4ENS5_IJNS4_1CILi2EEESB_NSA_ILi1EEEEEENS1_35KernelTmaWarpSpecializedCooperativeEEENS5_IJNSA_ILi128EEENSA_ILi256EEENSA_ILi64EEEEEENS_6half_tENS5_IJlSC_lEEESK_SL_NS4_8TiledMMAINS4_8MMA_AtomIJNS4_4SM904GMMA26MMA_64x256x16_F32F16F16_SSILNSP_5MajorE0ELSR_0ELNSP_7ScaleInE1ELSS_1EEEEEENS4_6LayoutINS5_IJSB_SC_SC_EEENS5_IJSC_NSA_ILi0EEESX_EEEEENS5_IJNS4_10UnderscoreES10_S10_EEEEENS4_23SM90_TMA_LOAD_MULTICASTENS4_14ComposedLayoutINS4_7SwizzleILi3ELi4ELi3EEENS4_18smem_ptr_flag_bitsILi16EEENSV_INS5_IJNSA_ILi8EEESI_EEENS5_IJSI_SC_EEEEEEEvNS4_8identityES13_S1D_vS1E_EENS_8epilogue10collective6detail29Sm90TmaWarpSpecializedAdapterINS1H_15DefaultEpilogueISK_SL_SL_NS1G_6thread17LinearCombinationISK_Li1EffLNS1L_9ScaleType4KindE0ELNS_15FloatRoundStyleE2ESK_EENS1_15EpilogueDefaultEEEEEvvEEEEvNT_6ParamsE,(.L_x_325 - _ZN7cutlass13device_kernelINS_4gemm6kernel13GemmUniversalIN4cute5tupleIJiiiiEEENS1_10collective13CollectiveMmaINS1_34MainloopSm90TmaGmmaWarpSpecializedILi4ENS5_IJNS4_1CILi2EEESB_NSA_ILi1EEEEEENS1_35KernelTmaWarpSpecializedCooperativeEEENS5_IJNSA_ILi128EEENSA_ILi256EEENSA_ILi64EEEEEENS_6half_tENS5_IJlSC_lEEESK_SL_NS4_8TiledMMAINS4_8MMA_AtomIJNS4_4SM904GMMA26MMA_64x256x16_F32F16F16_SSILNSP_5MajorE0ELSR_0ELNSP_7ScaleInE1ELSS_1EEEEEENS4_6LayoutINS5_IJSB_SC_SC_EEENS5_IJSC_NSA_ILi0EEESX_EEEEENS5_IJNS4_10UnderscoreES10_S10_EEEEENS4_23SM90_TMA_LOAD_MULTICASTENS4_14ComposedLayoutINS4_7SwizzleILi3ELi4ELi3EEENS4_18smem_ptr_flag_bitsILi16EEENSV_INS5_IJNSA_ILi8EEESI_EEENS5_IJSI_SC_EEEEEEEvNS4_8identityES13_S1D_vS1E_EENS_8epilogue10collective6detail29Sm90TmaWarpSpecializedAdapterINS1H_15DefaultEpilogueISK_SL_SL_NS1G_6thread17LinearCombinationISK_Li1EffLNS1L_9ScaleType4KindE0ELNS_15FloatRoundStyleE2ESK_EENS1_15EpilogueDefaultEEEEEvvEEEEvNT_6ParamsE)
        .other          _ZN7cutlass13device_kernelINS_4gemm6kernel13GemmUniversalIN4cute5tupleIJiiiiEEENS1_10collective13CollectiveMmaINS1_34MainloopSm90TmaGmmaWarpSpecializedILi4ENS5_IJNS4_1CILi2EEESB_NSA_ILi1EEEEEENS1_35KernelTmaWarpSpecializedCooperativeEEENS5_IJNSA_ILi128EEENSA_ILi256EEENSA_ILi64EEEEEENS_6half_tENS5_IJlSC_lEEESK_SL_NS4_8TiledMMAINS4_8MMA_AtomIJNS4_4SM904GMMA26MMA_64x256x16_F32F16F16_SSILNSP_5MajorE0ELSR_0ELNSP_7ScaleInE1ELSS_1EEEEEENS4_6LayoutINS5_IJSB_SC_SC_EEENS5_IJSC_NSA_ILi0EEESX_EEEEENS5_IJNS4_10UnderscoreES10_S10_EEEEENS4_23SM90_TMA_LOAD_MULTICASTENS4_14ComposedLayoutINS4_7SwizzleILi3ELi4ELi3EEENS4_18smem_ptr_flag_bitsILi16EEENSV_INS5_IJNSA_ILi8EEESI_EEENS5_IJSI_SC_EEEEEEEvNS4_8identityES13_S1D_vS1E_EENS_8epilogue10collective6detail29Sm90TmaWarpSpecializedAdapterINS1H_15DefaultEpilogueISK_SL_SL_NS1G_6thread17LinearCombinationISK_Li1EffLNS1L_9ScaleType4KindE0ELNS_15FloatRoundStyleE2ESK_EENS1_15EpilogueDefaultEEEEEvvEEEEvNT_6ParamsE,@"STO_CUDA_ENTRY STV_DEFAULT"
_ZN7cutlass13device_kernelINS_4gemm6kernel13GemmUniversalIN4cute5tupleIJiiiiEEENS1_10collective13CollectiveMmaINS1_34MainloopSm90TmaGmmaWarpSpecializedILi4ENS5_IJNS4_1CILi2EEESB_NSA_ILi1EEEEEENS1_35KernelTmaWarpSpecializedCooperativeEEENS5_IJNSA_ILi128EEENSA_ILi256EEENSA_ILi64EEEEEENS_6half_tENS5_IJlSC_lEEESK_SL_NS4_8TiledMMAINS4_8MMA_AtomIJNS4_4SM904GMMA26MMA_64x256x16_F32F16F16_SSILNSP_5MajorE0ELSR_0ELNSP_7ScaleInE1ELSS_1EEEEEENS4_6LayoutINS5_IJSB_SC_SC_EEENS5_IJSC_NSA_ILi0EEESX_EEEEENS5_IJNS4_10UnderscoreES10_S10_EEEEENS4_23SM90_TMA_LOAD_MULTICASTENS4_14ComposedLayoutINS4_7SwizzleILi3ELi4ELi3EEENS4_18smem_ptr_flag_bitsILi16EEENSV_INS5_IJNSA_ILi8EEESI_EEENS5_IJSI_SC_EEEEEEEvNS4_8identityES13_S1D_vS1E_EENS_8epilogue10collective6detail29Sm90TmaWarpSpecializedAdapterINS1H_15DefaultEpilogueISK_SL_SL_NS1G_6thread17LinearCombinationISK_Li1EffLNS1L_9ScaleType4KindE0ELNS_15FloatRoundStyleE2ESK_EENS1_15EpilogueDefaultEEEEEvvEEEEvNT_6ParamsE:
[----:B------:R-:W0:Y:S01]  /*0000*/  LDC R1, c[0x0][0x28] ;  /* 0x00000a00ff017b82 */ /* 0x000e220000000800 */
[----:B------:R-:W1:Y:S01]  /*0010*/  S2R R18, SR_TID.X ;  /* 0x0000000000127919 */ /* 0x000e620000002100 */
[----:B------:R-:W-:Y:S01]  /*0020*/  ELECT P0, URZ, PT ;  /* 0x00000000003f782f */ /* 0x000fe20003800000 */
[----:B------:R-:W-:Y:S01]  /*0030*/  BSSY B0, `(.L_x_0) ;  /* 0x000000f000007945 */ /* 0x000fe20003800000 */
[--C-:B-1----:R-:W-:Y:S02]  /*0040*/  SHF.R.U32.HI R0, RZ, 0x5, R18.reuse ;  /* 0x00000005ff007819 */ /* 0x102fe40000011612 */
[----:B------:R-:W-:-:S03]  /*0050*/  SHF.R.U32.HI R3, RZ, 0x7, R18 ;  /* 0x00000007ff037819 */ /* 0x000fc60000011612 */
[----:B------:R-:W1:Y:S04]  /*0060*/  SHFL.IDX PT, R2, R0, RZ, 0x1f ;  /* 0x00001fff00027589 */ /* 0x000e6800000e0000 */
[----:B------:R2:W3:Y:S01]  /*0070*/  SHFL.IDX PT, R5, R3, RZ, 0x1f ;  /* 0x00001fff03057589 */ /* 0x0004e200000e0000 */
[----:B-1----:R-:W-:-:S13]  /*0080*/  ISETP.NE.OR P0, PT, R2, RZ, !P0 ;  /* 0x000000ff0200720c */ /* 0x002fda0004705670 */
[----:B0-23--:R-:W-:Y:S05]  /*0090*/  @P0 BRA `(.L_x_1) ;  /* 0x0000000000200947 */ /* 0x00dfea0003800000 */
[----:B------:R-:W-:Y:S02]  /*00a0*/  ULDC.64 UR4, c[0x0][0x198] ;  /* 0x0000660000047ab9 */ /* 0x000fe40000000a00 */
[----:B------:R-:W-:Y:S02]  /*00b0*/  UIADD3 UR6, UP0, UR4, 0xf0, URZ ;  /* 0x000000f004067890 */ /* 0x000fe4000ff1e03f */
[----:B------:R-:W-:Y:S02]  /*00c0*/  UIADD3 UR4, UP1, UR4, 0x1f0, URZ ;  /* 0x000001f004047890 */ /* 0x000fe4000ff3e03f */
[----:B------:R-:W-:Y:S02]  /*00d0*/  UIADD3.X UR7, URZ, UR5, URZ, UP0, !UPT ;  /* 0x000000053f077290 */ /* 0x000fe400087fe43f */
[----:B------:R-:W-:-:S07]  /*00e0*/  UIADD3.X UR5, URZ, UR5, URZ, UP1, !UPT ;  /* 0x000000053f057290 */ /* 0x000fce0008ffe43f */
[----:B------:R0:W-:Y:S02]  /*00f0*/  UTMACCTL.PF [UR6] ;  /* 0x00000000060079b9 */ /* 0x0001e40008040000 */
[----:B------:R0:W-:Y:S02]  /*0100*/  UTMACCTL.PF [UR4] ;  /* 0x00000000040079b9 */ /* 0x0001e40008040000 */
[----:B0-----:R-:W-:Y:S01]  /*0110*/  NOP ;  /* 0x0000000000007918 */ /* 0x001fe20000000000 */
.L_x_1:
[----:B------:R-:W-:Y:S05]  /*0120*/  BSYNC B0 ;  /* 0x0000000000007941 */ /* 0x000fea0003800000 */
.L_x_0:
[----:B------:R-:W0:Y:S02]  /*0130*/  SHFL.IDX PT, R3, R0, RZ, 0x1f ;  /* 0x00001fff00037589 */ /* 0x000e2400000e0000 */
[----:B0-----:R-:W-:-:S13]  /*0140*/  ISETP.NE.AND P0, PT, R3, RZ, PT ;  /* 0x000000ff0300720c */ /* 0x001fda0003f05270 */
[----:B------:R-:W-:Y:S05]  /*0150*/  @P0 BRA `(.L_x_2) ;  /* 0x0000000000580947 */ /* 0x000fea0003800000 */
[----:B------:R-:W0:Y:S01]  /*0160*/  S2UR UR8, SR_CgaCtaId ;  /* 0x00000000000879c3 */ /* 0x000e220000008800 */
[----:B------:R-:W-:Y:S01]  /*0170*/  UMOV UR4, 0x400 ;  /* 0x0000040000047882 */ /* 0x000fe20000000000 */
[----:B------:R-:W-:Y:S01]  /*0180*/  UMOV UR5, 0x1 ;  /* 0x0000000100057882 */ /* 0x000fe20000000000 */
[----:B------:R-:W-:Y:S01]  /*0190*/  UMOV UR6, 0x6 ;  /* 0x0000000600067882 */ /* 0x000fe20000000000 */
[----:B------:R-:W-:Y:S01]  /*01a0*/  ELECT P0, URZ, PT ;  /* 0x00000000003f782f */ /* 0x000fe20003800000 */
[----:B------:R-:W-:-:S04]  /*01b0*/  UIADD3 UR6, -UR6, 0x100000, URZ ;  /* 0x0010000006067890 */ /* 0x000fc8000fffe13f */
[----:B------:R-:W-:Y:S02]  /*01c0*/  USHF.L.U32 UR7, UR6, 0xb, URZ ;  /* 0x0000000b06077899 */ /* 0x000fe4000800063f */
[----:B------:R-:W-:Y:S02]  /*01d0*/  USHF.L.U32 UR6, UR6, 0x1, URZ ;  /* 0x0000000106067899 */ /* 0x000fe4000800063f */
[----:B0-----:R-:W-:Y:S02]  /*01e0*/  ULEA UR8, UR8, UR4, 0x18 ;  /* 0x0000000408087291 */ /* 0x001fe4000f8ec03f */
[----:B------:R-:W-:-:S04]  /*01f0*/  UIADD3 UR4, -UR5, 0x100000, URZ ;  /* 0x0010000005047890 */ /* 0x000fc8000fffe13f */
[----:B------:R-:W-:Y:S02]  /*0200*/  USHF.L.U32 UR5, UR4, 0xb, URZ ;  /* 0x0000000b04057899 */ /* 0x000fe4000800063f */
[----:B------:R-:W-:Y:S01]  /*0210*/  USHF.L.U32 UR4, UR4, 0x1, URZ ;  /* 0x0000000104047899 */ /* 0x000fe2000800063f */
[----:B------:R-:W0:Y:S11]  /*0220*/  FENCE.VIEW.ASYNC.S ;  /* 0x00000000000073c6 */ /* 0x000e360000000000 */
[----:B0-----:R0:W1:Y:S01]  /*0230*/  SYNCS.EXCH.64 URZ, [UR8], UR4 ;  /* 0x00000004083f75b2 */ /* 0x0010620008000100 */
[----:B------:R0:W2:Y:S01]  /*0240*/  SYNCS.EXCH.64 URZ, [UR8+0x20], UR6 ;  /* 0x00002006083f75b2 */ /* 0x0000a20008000100 */
[----:B------:R0:W3:Y:S01]  /*0250*/  SYNCS.EXCH.64 URZ, [UR8+0x8], UR4 ;  /* 0x00000804083f75b2 */ /* 0x0000e20008000100 */
[----:B------:R0:W4:Y:S01]  /*0260*/  SYNCS.EXCH.64 URZ, [UR8+0x28], UR6 ;  /* 0x00002806083f75b2 */ /* 0x0001220008000100 */
[----:B------:R0:W0:Y:S01]  /*0270*/  SYNCS.EXCH.64 URZ, [UR8+0x10], UR4 ;  /* 0x00001004083f75b2 */ /* 0x0000220008000100 */
[----:B------:R0:W0:Y:S01]  /*0280*/  SYNCS.EXCH.64 URZ, [UR8+0x30], UR6 ;  /* 0x00003006083f75b2 */ /* 0x0000220008000100 */
[----:B------:R0:W0:Y:S01]  /*0290*/  SYNCS.EXCH.64 URZ, [UR8+0x18], UR4 ;  /* 0x00001804083f75b2 */ /* 0x0000220008000100 */
[----:B------:R0:W0:Y:S01]  /*02a0*/  SYNCS.EXCH.64 URZ, [UR8+0x38], UR6 ;  /* 0x00003806083f75b2 */ /* 0x0000220008000100 */
[----:B------:R-:W-:Y:S01]  /*02b0*/  NOP ;  /* 0x0000000000007918 */ /* 0x000fe20000000000 */
.L_x_2:
[----:B------:R-:W-:Y:S01]  /*02c0*/  SHF.R.S32.HI R7, RZ, 0x1f, R18 ;  /* 0x0000001fff077819 */ /* 0x000fe20000011412 */
[----:B------:R-:W5:Y:S01]  /*02d0*/  SHFL.IDX PT, R0, R0, RZ, 0x1f ;  /* 0x00001fff00007589 */ /* 0x000f6200000e0000 */
[----:B0-----:R-:W0:Y:S01]  /*02e0*/  S2UR UR8, SR_CTAID.X ;  /* 0x00000000000879c3 */ /* 0x001e220000002500 */
[----:B------:R-:W-:Y:S02]  /*02f0*/  ELECT P0, URZ, PT ;  /* 0x00000000003f782f */ /* 0x000fe40003800000 */
[----:B------:R-:W-:Y:S01]  /*0300*/  LEA.HI R7, R7, R18, RZ, 0x7 ;  /* 0x0000001207077211 */ /* 0x000fe200078f38ff */
[----:B------:R-:W1:Y:S01]  /*0310*/  S2R R4, SR_CTAID.Y ;  /* 0x0000000000047919 */ /* 0x000e620000002600 */
[----:B------:R-:W-:Y:S01]  /*0320*/  SHF.R.S32.HI R8, RZ, 0x1f, R3 ;  /* 0x0000001fff087819 */ /* 0x000fe20000011403 */
[----:B------:R-:W-:Y:S01]  /*0330*/  ULDC UR4, c[0x0][0x150] ;  /* 0x0000540000047ab9 */ /* 0x000fe20000000800 */
[----:B------:R-:W-:Y:S01]  /*0340*/  LOP3.LUT R7, R7, 0xffffff80, RZ, 0xc0, !PT ;  /* 0xffffff8007077812 */ /* 0x000fe200078ec0ff */
[----:B------:R-:W-:Y:S01]  /*0350*/  NOP ;  /* 0x0000000000007918 */ /* 0x000fe20000000000 */
[----:B------:R-:W-:Y:S01]  /*0360*/  LEA.HI R8, R8, R3, RZ, 0x2 ;  /* 0x0000000308087211 */ /* 0x000fe200078f10ff */
[----:B------:R-:W2:Y:S01]  /*0370*/  LDC R10, c[0x0][0x144] ;  /* 0x00005100ff0a7b82 */ /* 0x000ea20000000800 */
[----:B------:R-:W-:Y:S01]  /*0380*/  NOP ;  /* 0x0000000000007918 */ /* 0x000fe20000000000 */
[----:B------:R-:W-:Y:S01]  /*0390*/  IMAD.IADD R6, R18, 0x1, -R7 ;  /* 0x0000000112067824 */ /* 0x000fe200078e0a07 */
[----:B------:R-:W-:Y:S01]  /*03a0*/  LOP3.LUT R8, R8, 0x3ffffffc, RZ, 0xc0, !PT ;  /* 0x3ffffffc08087812 */ /* 0x000fe200078ec0ff */
[----:B------:R-:W-:Y:S01]  /*03b0*/  IMAD.MOV.U32 R22, RZ, RZ, 0x1 ;  /* 0x00000001ff167424 */ /* 0x000fe200078e00ff */
[----:B------:R-:W-:-:S02]  /*03c0*/  ISETP.NE.AND P3, PT, R5, RZ, PT ;  /* 0x000000ff0500720c */ /* 0x000fc40003f65270 */
[----:B------:R-:W-:Y:S01]  /*03d0*/  SHF.R.S32.HI R7, RZ, 0x1f, R6 ;  /* 0x0000001fff077819 */ /* 0x000fe20000011406 */
[----:B------:R-:W-:Y:S01]  /*03e0*/  IMAD.IADD R8, R3, 0x1, -R8 ;  /* 0x0000000103087824 */ /* 0x000fe200078e0a08 */
[----:B------:R-:W3:Y:S02]  /*03f0*/  LDC R13, c[0x0][0x140] ;  /* 0x00005000ff0d7b82 */ /* 0x000ee40000000800 */
[----:B------:R-:W-:Y:S02]  /*0400*/  LEA.HI R7, R7, R6, RZ, 0x3 ;  /* 0x0000000607077211 */ /* 0x000fe400078f18ff */
[----:B-----5:R-:W-:Y:S02]  /*0410*/  ISETP.NE.OR P0, PT, R0, RZ, !P0 ;  /* 0x000000ff0000720c */ /* 0x020fe40004705670 */
[--C-:B------:R-:W-:Y:S02]  /*0420*/  SHF.R.S32.HI R0, RZ, 0x3, R7.reuse ;  /* 0x00000003ff007819 */ /* 0x100fe40000011407 */
[----:B------:R-:W-:-:S02]  /*0430*/  SHF.R.S32.HI R7, RZ, 0x1f, R7 ;  /* 0x0000001fff077819 */ /* 0x000fc40000011407 */
[----:B0-----:R-:W-:Y:S02]  /*0440*/  I2FP.F32.U32 R9, UR8 ;  /* 0x0000000800097c45 */ /* 0x001fe40008201000 */
[----:B------:R-:W-:-:S03]  /*0450*/  LEA.HI R7, R7, R0, RZ, 0x2 ;  /* 0x0000000007077211 */ /* 0x000fc600078f10ff */
[----:B------:R-:W-:Y:S01]  /*0460*/  FMUL R9, R9, UR4 ;  /* 0x0000000409097c20 */ /* 0x000fe20008400000 */
[----:B------:R-:W-:Y:S01]  /*0470*/  LOP3.LUT R7, R7, 0xfffffffc, RZ, 0xc0, !PT ;  /* 0xfffffffc07077812 */ /* 0x000fe200078ec0ff */
[----:B------:R-:W-:Y:S01]  /*0480*/  VOTEU.ALL UP0, P0 ;  /* 0x00000000003f7886 */ /* 0x000fe20000000000 */
[----:B-1----:R-:W-:Y:S01]  /*0490*/  I2FP.F32.U32 R3, R4 ;  /* 0x0000000400037245 */ /* 0x002fe20000201000 */
[----:B------:R-:W-:Y:S01]  /*04a0*/  ULDC UR4, c[0x0][0x154] ;  /* 0x0000550000047ab9 */ /* 0x000fe20000000800 */
[----:B------:R-:W-:Y:S01]  /*04b0*/  VOTEU.ALL UP1, P0 ;  /* 0x00000000003f7886 */ /* 0x000fe20000020000 */
[----:B------:R-:W0:Y:S01]  /*04c0*/  F2I.U32.TRUNC.NTZ R9, R9 ;  /* 0x0000000900097305 */ /* 0x000e22000020f000 */
[----:B------:R-:W-:Y:S01]  /*04d0*/  IMAD.IADD R7, R0, 0x1, -R7 ;  /* 0x0000000100077824 */ /* 0x000fe200078e0a07 */
[----:B------:R-:W1:Y:S01]  /*04e0*/  @!UP0 S2UR UR7, SR_CgaCtaId ;  /* 0x00000000000789c3 */ /* 0x000e620000008800 */
[----:B------:R-:W-:Y:S01]  /*04f0*/  FMUL R12, R3, UR4 ;  /* 0x00000004030c7c20 */ /* 0x000fe20008400000 */
[----:B------:R-:W-:Y:S01]  /*0500*/  UMOV UR4, 0x20 ;  /* 0x0000002000047882 */ /* 0x000fe20000000000 */
[----:B------:R-:W-:Y:S01]  /*0510*/  IMAD R8, R8, 0x4, R7 ;  /* 0x0000000408087824 */ /* 0x000fe200078e0207 */
[----:B------:R-:W-:Y:S01]  /*0520*/  @!UP0 UMOV UR6, 0x400 ;  /* 0x0000040000068882 */ /* 0x000fe20000000000 */
[----:B------:R-:W-:-:S04]  /*0530*/  @!UP0 UIADD3 UR4, -UR4, 0x100000, URZ ;  /* 0x0010000004048890 */ /* 0x000fc8000fffe13f */
[----:B------:R-:W-:Y:S02]  /*0540*/  @!UP0 USHF.L.U32 UR5, UR4, 0xb, URZ ;  /* 0x0000000b04058899 */ /* 0x000fe4000800063f */
[----:B------:R-:W-:Y:S01]  /*0550*/  @!UP0 USHF.L.U32 UR4, UR4, 0x1, URZ ;  /* 0x0000000104048899 */ /* 0x000fe2000800063f */
[----:B---3--:R-:W-:Y:S01]  /*0560*/  ISETP.EQ.U32.AND P2, PT, R13, 0x1, PT ;  /* 0x000000010d00780c */ /* 0x008fe20003f42070 */
[----:B------:R-:W3:Y:S01]  /*0570*/  F2I.U32.TRUNC.NTZ R12, R12 ;  /* 0x0000000c000c7305 */ /* 0x000ee2000020f000 */
[----:B------:R-:W-:Y:S01]  /*0580*/  LEA.HI R0, R8, R8, RZ, 0x1 ;  /* 0x0000000808007211 */ /* 0x000fe200078f08ff */
[----:B------:R-:W5:Y:S03]  /*0590*/  LDC R7, c[0x0][0x148] ;  /* 0x00005200ff077b82 */ /* 0x000f660000000800 */
[----:B------:R-:W-:Y:S01]  /*05a0*/  LOP3.LUT R11, R0, 0xfffffffe, RZ, 0xc0, !PT ;  /* 0xfffffffe000b7812 */ /* 0x000fe200078ec0ff */
[----:B0-----:R-:W-:Y:S01]  /*05b0*/  IMAD.MOV R15, RZ, RZ, -R9 ;  /* 0x000000ffff0f7224 */ /* 0x001fe200078e0a09 */
[----:B------:R-:W-:-:S03]  /*05c0*/  SHF.R.S32.HI R9, RZ, 0x1f, R2 ;  /* 0x0000001fff097819 */ /* 0x000fc60000011402 */
[----:B--2---:R-:W-:Y:S01]  /*05d0*/  IMAD R3, R10, R15, UR8 ;  /* 0x000000080a037e24 */ /* 0x004fe2000f8e020f */
[----:B------:R-:W-:Y:S01]  /*05e0*/  LEA.HI R9, R9, R2, RZ, 0x2 ;  /* 0x0000000209097211 */ /* 0x000fe200078f10ff */
[C---:B------:R-:W-:Y:S02]  /*05f0*/  IMAD.IADD R0, R8.reuse, 0x1, -R11 ;  /* 0x0000000108007824 */ /* 0x040fe400078e0a0b */
[----:B------:R-:W-:Y:S01]  /*0600*/  IMAD.SHL.U32 R11, R8, 0x4, RZ ;  /* 0x00000004080b7824 */ /* 0x000fe200078e00ff */
[----:B------:R-:W-:Y:S01]  /*0610*/  LOP3.LUT R9, R9, 0xfffffffc, RZ, 0xc0, !PT ;  /* 0xfffffffc09097812 */ /* 0x000fe200078ec0ff */
[----:B---3--:R-:W-:Y:S01]  /*0620*/  IMAD.MOV R21, RZ, RZ, -R12 ;  /* 0x000000ffff157224 */ /* 0x008fe200078e0a0c */
[----:B------:R-:W-:Y:S01]  /*0630*/  ISETP.NE.AND P4, PT, R0, R3, PT ;  /* 0x000000030000720c */ /* 0x000fe20003f85270 */
[----:B-1----:R-:W-:Y:S01]  /*0640*/  @!UP0 ULEA UR6, UR7, UR6, 0x18 ;  /* 0x0000000607068291 */ /* 0x002fe2000f8ec03f */
[----:B------:R-:W-:Y:S01]  /*0650*/  LOP3.LUT R152, R8, 0xc, R11, 0x78, !PT ;  /* 0x0000000c08987812 */ /* 0x000fe200078e780b */
[----:B------:R-:W-:Y:S01]  /*0660*/  IMAD.IADD R0, R2, 0x1, -R9 ;  /* 0x0000000102007824 */ /* 0x000fe200078e0a09 */
[----:B------:R-:W-:Y:S01]  /*0670*/  VOTEU.ALL UP0, P0 ;  /* 0x00000000003f7886 */ /* 0x000fe20000000000 */
[----:B------:R-:W-:Y:S01]  /*0680*/  LOP3.LUT P0, RZ, R6, 0x7, RZ, 0xc0, !PT ;  /* 0x0000000706ff7812 */ /* 0x000fe2000780c0ff */
[----:B------:R-:W-:-:S02]  /*0690*/  VIADD R6, R5, 0xffffffff ;  /* 0xffffffff05067836 */ /* 0x000fc40000000000 */
[----:B------:R-:W-:Y:S01]  /*06a0*/  ISETP.NE.AND P1, PT, R0, 0x3, PT ;  /* 0x000000030000780c */ /* 0x000fe20003f25270 */
[----:B-----5:R-:W-:Y:S01]  /*06b0*/  IMAD R9, R7, R21, R4 ;  /* 0x0000001507097224 */ /* 0x020fe200078e0204 */
[----:B------:R-:W-:Y:S02]  /*06c0*/  ISETP.LT.U32.AND P0, PT, R152, 0x4, !P0 ;  /* 0x000000049800780c */ /* 0x000fe40004701070 */
[----:B------:R-:W-:Y:S01]  /*06d0*/  ISETP.EQ.OR P1, PT, R0, RZ, !P1 ;  /* 0x000000ff0000720c */ /* 0x000fe20004f22670 */
[----:B------:R-:W0:Y:S02]  /*06e0*/  FENCE.VIEW.ASYNC.S ;  /* 0x00000000000073c6 */ /* 0x000e240000000000 */
[----:B0-----:R0:W1:Y:S01]  /*06f0*/  @!UP0 SYNCS.EXCH.64 URZ, [UR6+0x50], UR4 ;  /* 0x00005004063f85b2 */ /* 0x0010620008000100 */
[----:B------:R-:W-:Y:S02]  /*0700*/  @P4 LEA.HI R2, R152, R152, RZ, 0x1 ;  /* 0x0000009898024211 */ /* 0x000fe400078f08ff */
[----:B------:R-:W-:-:S02]  /*0710*/  ISETP.EQ.AND P1, PT, R5, RZ, P1 ;  /* 0x000000ff0500720c */ /* 0x000fc40000f22270 */
[----:B------:R-:W-:Y:S02]  /*0720*/  @P4 SHF.R.S32.HI R2, RZ, 0x1, R2 ;  /* 0x00000001ff024819 */ /* 0x000fe40000011402 */
[----:B------:R-:W-:Y:S02]  /*0730*/  ISETP.GE.U32.AND P6, PT, R6, 0x2, PT ;  /* 0x000000020600780c */ /* 0x000fe40003fc6070 */
[----:B------:R-:W-:Y:S02]  /*0740*/  @P4 ISETP.NE.AND P5, PT, R2, R9, PT ;  /* 0x000000090200420c */ /* 0x000fe40003fa5270 */
[----:B------:R-:W-:Y:S02]  /*0750*/  SEL R9, RZ, 0x1, !P0 ;  /* 0x00000001ff097807 */ /* 0x000fe40004000000 */
[----:B------:R-:W-:Y:S02]  /*0760*/  @P4 SEL R22, RZ, 0x1, P5 ;  /* 0x00000001ff164807 */ /* 0x000fe40002800000 */
[----:B------:R-:W-:Y:S01]  /*0770*/  SEL R19, RZ, 0x1, !P1 ;  /* 0x00000001ff137807 */ /* 0x000fe20004800000 */
[----:B------:R0:W2:Y:S01]  /*0780*/  @!UP1 SYNCS.EXCH.64 URZ, [UR6+0x58], UR4 ;  /* 0x00005804063f95b2 */ /* 0x0000a20008000100 */
[----:B------:R-:W-:Y:S01]  /*0790*/  LOP3.LUT R22, R22, R9, RZ, 0xc0, !PT ;  /* 0x0000000916167212 */ /* 0x000fe200078ec0ff */
[----:B------:R-:W-:Y:S01]  /*07a0*/  NOP ;  /* 0x0000000000007918 */ /* 0x000fe20000000000 */
[----:B------:R-:W-:Y:S01]  /*07b0*/  SEL R19, R19, 0x2, P6 ;  /* 0x0000000213137807 */ /* 0x000fe20003000000 */
[----:B------:R-:W-:Y:S06]  /*07c0*/  @!P2 BRA `(.L_x_3) ;  /* 0x000000000008a947 */ /* 0x000fec0003800000 */
[----:B-12-4-:R-:W-:Y:S01]  /*07d0*/  UCGABAR_ARV ;  /* 0x00000000000079c7 */ /* 0x016fe20008000000 */
[----:B------:R-:W-:Y:S05]  /*07e0*/  BRA `(.L_x_4) ;  /* 0x0000000000047947 */ /* 0x000fea0003800000 */
.L_x_3:
[----:B-12-4-:R-:W-:Y:S01]  /*07f0*/  NOP ;  /* 0x0000000000007918 */ /* 0x016fe20000000000 */
.L_x_4:
[----:B------:R-:W1:Y:S01]  /*0800*/  LDC R2, c[0x0][0x65c] ;  /* 0x00019700ff027b82 */ /* 0x000e620000000800 */
[----:B------:R-:W-:Y:S02]  /*0810*/  IMAD.U32 R8, RZ, RZ, UR8 ;  /* 0x00000008ff087e24 */ /* 0x000fe4000f8e00ff */
[----:B------:R-:W-:Y:S01]  /*0820*/  IMAD.MOV.U32 R9, RZ, RZ, RZ ;  /* 0x000000ffff097224 */ /* 0x000fe200078e00ff */
[----:B-1----:R-:W-:-:S04]  /*0830*/  ISETP.NE.AND P1, PT, R2, 0x1, PT ;  /* 0x000000010200780c */ /* 0x002fc80003f25270 */
[----:B------:R-:W-:-:S09]  /*0840*/  P2R R5, PR, RZ, 0x2 ;  /* 0x00000002ff057803 */ /* 0x000fd20000000000 */
[----:B------:R-:W1:Y:S01]  /*0850*/  @P1 LDC R17, c[0x0][0x10] ;  /* 0x00000400ff111b82 */ /* 0x000e620000000800 */
[----:B------:R-:W-:Y:S02]  /*0860*/  @P1 IMAD.MOV.U32 R5, RZ, RZ, RZ ;  /* 0x000000ffff051224 */ /* 0x000fe400078e00ff */
[----:B------:R-:W-:-:S05]  /*0870*/  @P1 IMAD.MOV.U32 R13, RZ, RZ, RZ ;  /* 0x000000ffff0d1224 */ /* 0x000fca00078e00ff */
[----:B------:R-:W2:Y:S01]  /*0880*/  @!P1 LDC R11, c[0x0][0xc] ;  /* 0x00000300ff0b9b82 */ /* 0x000ea20000000800 */
[----:B-1----:R-:W-:-:S04]  /*0890*/  @P1 IMAD.WIDE.U32 R16, R17, UR8, R4 ;  /* 0x0000000811101c25 */ /* 0x002fc8000f8e0004 */
[----:B------:R-:W-:Y:S02]  /*08a0*/  @P1 IMAD.IADD R17, R17, 0x1, R13 ;  /* 0x0000000111111824 */ /* 0x000fe400078e020d */
[----:B--2---:R-:W-:-:S04]  /*08b0*/  @!P1 IMAD.WIDE.U32 R8, R4, R11, R8 ;  /* 0x0000000b04089225 */ /* 0x004fc800078e0008 */
[----:B------:R-:W-:Y:S02]  /*08c0*/  @!P1 IMAD.MOV.U32 R16, RZ, RZ, R8 ;  /* 0x000000ffff109224 */ /* 0x000fe400078e0008 */
[----:B------:R-:W-:Y:S01]  /*08d0*/  @!P1 IMAD.MOV.U32 R17, RZ, RZ, R9 ;  /* 0x000000ffff119224 */ /* 0x000fe200078e0009 */
[----:B------:R-:W-:Y:S06]  /*08e0*/  @!P2 BRA `(.L_x_5) ;  /* 0x00000000000ca947 */ /* 0x000fec0003800000 */
[----:B------:R-:W-:Y:S01]  /*08f0*/  UCGABAR_WAIT ;  /* 0x0000000000007dc7 */ /* 0x000fe20008000000 */
[----:B------:R-:W-:Y:S01]  /*0900*/  CCTL.IVALL ;  /* 0x00000000ff00798f */ /* 0x000fe20002000000 */
[----:B------:R-:W-:Y:S05]  /*0910*/  BRA `(.L_x_6) ;  /* 0x0000000000047947 */ /* 0x000fea0003800000 */
.L_x_5:
[----:B------:R-:W-:Y:S06]  /*0920*/  BAR.SYNC.DEFER_BLOCKING 0x0 ;  /* 0x0000000000007b1d */ /* 0x000fec0000010000 */
.L_x_6:
[----:B------:R-:W-:Y:S05]  /*0930*/  @!P3 BRA `(.L_x_7) ;  /* 0x000000980064b947 */ /* 0x000fea0003800000 */
[----:B------:R-:W-:-:S13]  /*0940*/  ISETP.GT.U32.AND P0, PT, R6, 0x1, PT ;  /* 0x000000010600780c */ /* 0x000fda0003f04070 */
[----:B0-----:R-:W-:Y:S05]  /*0950*/  @P0 EXIT ;  /* 0x000000000000094d */ /* 0x001fea0003800000 */
[----:B------:R-:W-:Y:S01]  /*0960*/  ULDC.64 UR4, c[0x0][0x650] ;  /* 0x0001940000047ab9 */ /* 0x000fe20000000a00 */
[----:B------:R-:W-:Y:S01]  /*0970*/  PRMT R0, RZ, 0x7610, R0 ;  /* 0x00007610ff007816 */ /* 0x000fe20000000000 */
[----:B------:R-:W-:Y:S01]  /*0980*/  IMAD.MOV.U32 R154, RZ, RZ, -0x1 ;  /* 0xffffffffff9a7424 */ /* 0x000fe200078e00ff */
[----:B------:R-:W-:Y:S01]  /*0990*/  ISETP.GE.U32.AND P0, PT, R16, UR4, PT ;  /* 0x0000000410007c0c */ /* 0x000fe2000bf06070 */
[----:B------:R-:W-:Y:S02]  /*09a0*/  IMAD.MOV.U32 R153, RZ, RZ, -0x1 ;  /* 0xffffffffff997424 */ /* 0x000fe400078e00ff */
[----:B------:R-:W-:Y:S01]  /*09b0*/  IMAD.MOV.U32 R23, RZ, RZ, -0x1 ;  /* 0xffffffffff177424 */ /* 0x000fe200078e00ff */
[----:B------:R-:W-:-:S13]  /*09c0*/  ISETP.GE.U32.AND.EX P0, PT, R17, UR5, PT, P0 ;  /* 0x0000000511007c0c */ /* 0x000fda000bf06100 */
[----:B------:R-:W-:Y:S05]  /*09d0*/  @P0 BRA `(.L_x_8) ;  /* 0x00000004002c0947 */ /* 0x000fea0003800000 */
[----:B------:R-:W0:Y:S01]  /*09e0*/  LDC.64 R24, c[0x0][0x628] ;  /* 0x00018a00ff187b82 */ /* 0x000e220000000a00 */
[----:B------:R-:W-:Y:S02]  /*09f0*/  IMAD.MOV.U32 R8, RZ, RZ, R16 ;  /* 0x000000ffff087224 */ /* 0x000fe400078e0010 */
[----:B------:R-:W-:-:S05]  /*0a00*/  IMAD.MOV.U32 R9, RZ, RZ, R17 ;  /* 0x000000ffff097224 */ /* 0x000fca00078e0011 */
[----:B------:R-:W1:Y:S08]  /*0a10*/  LDC R0, c[0x0][0x630] ;  /* 0x00018c00ff007b82 */ /* 0x000e700000000800 */
[----:B------:R-:W2:Y:S01]  /*0a20*/  LDC.64 R26, c[0x0][0x620] ;  /* 0x00018800ff1a7b82 */ /* 0x000ea20000000a00 */
[----:B0-----:R-:W-:-:S04]  /*0a30*/  ISETP.NE.U32.AND P0, PT, R24, RZ, PT ;  /* 0x000000ff1800720c */ /* 0x001fc80003f05070 */
[----:B------:R-:W-:-:S13]  /*0a40*/  ISETP.NE.AND.EX P0, PT, R25, RZ, PT, P0 ;  /* 0x000000ff1900720c */ /* 0x000fda0003f05300 */
[----:B-12---:R-:W-:Y:S05]  /*0a50*/  @!P0 BRA `(.L_x_9) ;  /* 0x0000000000288947 */ /* 0x006fea0003800000 */
[----:B------:R-:W0:Y:S02]  /*0a60*/  LDC R13, c[0x0][0x634] ;  /* 0x00018d00ff0d7b82 */ /* 0x000e240000000800 */
[----:B0-----:R-:W-:-:S05]  /*0a70*/  IADD3 R13, P0, R16, R13, RZ ;  /* 0x0000000d100d7210 */ /* 0x001fca0007f1e0ff */
[----:B------:R-:W-:-:S04]  /*0a80*/  IMAD.X R15, RZ, RZ, R17, P0 ;  /* 0x000000ffff0f7224 */ /* 0x000fc800000e0611 */
[----:B------:R-:W-:-:S04]  /*0a90*/  IMAD.WIDE.U32 R8, R15, R24, RZ ;  /* 0x000000180f087225 */ /* 0x000fc800078e00ff */
[----:B------:R-:W-:-:S04]  /*0aa0*/  IMAD.WIDE.U32 R10, P0, R13, R25, R8 ;  /* 0x000000190d0a7225 */ /* 0x000fc80007800008 */
[----:B------:R-:W-:-:S04]  /*0ab0*/  IMAD.WIDE.U32 R8, R13, R24, RZ ;  /* 0x000000180d087225 */ /* 0x000fc800078e00ff */
[----:B------:R-:W-:Y:S01]  /*0ac0*/  IMAD.X R13, RZ, RZ, RZ, P0 ;  /* 0x000000ffff0d7224 */ /* 0x000fe200000e06ff */
[----:B------:R-:W-:Y:S01]  /*0ad0*/  IADD3 RZ, P0, R9, R10, RZ ;  /* 0x0000000a09ff7210 */ /* 0x000fe20007f1e0ff */
[----:B------:R-:W-:-:S04]  /*0ae0*/  IMAD.MOV.U32 R12, RZ, RZ, R11 ;  /* 0x000000ffff0c7224 */ /* 0x000fc800078e000b */
[----:B------:R-:W-:-:S08]  /*0af0*/  IMAD.WIDE.U32.X R8, R15, R25, R12, P0 ;  /* 0x000000190f087225 */ /* 0x000fd000000e040c */
.L_x_9:
[----:B------:R-:W0:Y:S01]  /*0b00*/  LDC.64 R24, c[0x0][0x640] ;  /* 0x00019000ff187b82 */ /* 0x000e220000000a00 */
[-CC-:B------:R-:W-:Y:S01]  /*0b10*/  SHF.R.U64 R28, R8, R0.reuse, R9.reuse ;  /* 0x00000000081c7219 */ /* 0x180fe20000001209 */
[----:B------:R-:W-:Y:S01]  /*0b20*/  IMAD R30, R7, R21, R4 ;  /* 0x00000015071e7224 */ /* 0x000fe200078e0204 */
[----:B------:R-:W-:Y:S01]  /*0b30*/  SHF.R.U32.HI R0, RZ, R0, R9 ;  /* 0x00000000ff007219 */ /* 0x000fe20000011609 */
[----:B------:R-:W-:Y:S01]  /*0b40*/  IMAD.MOV.U32 R21, RZ, RZ, 0x1 ;  /* 0x00000001ff157424 */ /* 0x000fe200078e00ff */
[----:B------:R-:W-:-:S03]  /*0b50*/  IADD3 R5, P0, RZ, -R28, RZ ;  /* 0x8000001cff057210 */ /* 0x000fc60007f1e0ff */
[----:B------:R-:W1:Y:S02]  /*0b60*/  LDC R6, c[0x0][0x618] ;  /* 0x00018600ff067b82 */ /* 0x000e640000000800 */
[----:B------:R-:W-:-:S04]  /*0b70*/  IMAD.X R9, RZ, RZ, ~R0, P0 ;  /* 0x000000ffff097224 */ /* 0x000fc800000e0e00 */
[-C--:B------:R-:W-:Y:S02]  /*0b80*/  IMAD R0, R9, R26.reuse, RZ ;  /* 0x0000001a09007224 */ /* 0x080fe400078e02ff */
[----:B------:R-:W2:Y:S01]  /*0b90*/  LDC R11, c[0x0][0x608] ;  /* 0x00018200ff0b7b82 */ /* 0x000ea20000000800 */
[----:B------:R-:W-:-:S04]  /*0ba0*/  IMAD.WIDE.U32 R8, R5, R26, R16 ;  /* 0x0000001a05087225 */ /* 0x000fc800078e0010 */
[----:B------:R-:W-:-:S03]  /*0bb0*/  IMAD R5, R5, R27, R0 ;  /* 0x0000001b05057224 */ /* 0x000fc600078e0200 */
[----:B------:R-:W3:Y:S01]  /*0bc0*/  LDC R12, c[0x0][0x658] ;  /* 0x00019600ff0c7b82 */ /* 0x000ee20000000800 */
[----:B0-----:R-:W-:Y:S01]  /*0bd0*/  ISETP.NE.U32.AND P0, PT, R24, RZ, PT ;  /* 0x000000ff1800720c */ /* 0x001fe20003f05070 */
[----:B------:R-:W-:Y:S02]  /*0be0*/  IMAD.IADD R5, R9, 0x1, R5 ;  /* 0x0000000109057824 */ /* 0x000fe400078e0205 */
[----:B------:R-:W-:Y:S01]  /*0bf0*/  IMAD.MOV.U32 R9, RZ, RZ, -0x1 ;  /* 0xffffffffff097424 */ /* 0x000fe200078e00ff */
[----:B------:R-:W-:-:S03]  /*0c00*/  ISETP.NE.AND.EX P0, PT, R25, RZ, PT, P0 ;  /* 0x000000ff1900720c */ /* 0x000fc60003f05300 */
[----:B------:R-:W0:Y:S01]  /*0c10*/  LDC R15, c[0x0][0x600] ;  /* 0x00018000ff0f7b82 */ /* 0x000e220000000800 */
[-CC-:B-1----:R-:W-:Y:S02]  /*0c20*/  SHF.R.U64 R13, R8, R6.reuse, R5.reuse ;  /* 0x00000006080d7219 */ /* 0x182fe40000001205 */
[----:B------:R-:W-:-:S05]  /*0c30*/  SHF.R.U32.HI R0, RZ, R6, R5 ;  /* 0x00000006ff007219 */ /* 0x000fca0000011605 */
[----:B------:R-:W1:Y:S01]  /*0c40*/  LDC R14, c[0x0][0x648] ;  /* 0x00019200ff0e7b82 */ /* 0x000e620000000800 */
[-CC-:B--2---:R-:W-:Y:S02]  /*0c50*/  SHF.R.U64 R27, R13, R11.reuse, R0.reuse ;  /* 0x0000000b0d1b7219 */ /* 0x184fe40000001200 */
[----:B------:R-:W-:-:S05]  /*0c60*/  SHF.R.U32.HI R5, RZ, R11, R0 ;  /* 0x0000000bff057219 */ /* 0x000fca0000011600 */
[----:B------:R-:W2:Y:S01]  /*0c70*/  LDC R20, c[0x0][0x638] ;  /* 0x00018e00ff147b82 */ /* 0x000ea20000000800 */
[-CC-:B---3--:R-:W-:Y:S02]  /*0c80*/  SHF.R.U64 R26, R27, R12.reuse, R5.reuse ;  /* 0x0000000c1b1a7219 */ /* 0x188fe40000001205 */
[-C--:B------:R-:W-:Y:S02]  /*0c90*/  SHF.L.U32 R0, R9, R12.reuse, RZ ;  /* 0x0000000c09007219 */ /* 0x080fe400000006ff */
[----:B------:R-:W-:Y:S01]  /*0ca0*/  SHF.R.U32.HI R5, RZ, R12, R5 ;  /* 0x0000000cff057219 */ /* 0x000fe20000011605 */
[----:B------:R-:W-:Y:S01]  /*0cb0*/  IMAD.MOV.U32 R4, RZ, RZ, R26 ;  /* 0x000000ffff047224 */ /* 0x000fe200078e001a */
[----:B------:R-:W-:Y:S01]  /*0cc0*/  LOP3.LUT R10, RZ, R0, RZ, 0x33, !PT ;  /* 0x00000000ff0a7212 */ /* 0x000fe200078e33ff */
[----:B------:R-:W3:Y:S01]  /*0cd0*/  LDC R23, c[0x0][0x610] ;  /* 0x00018400ff177b82 */ /* 0x000ee20000000800 */
[----:B------:R-:W-:Y:S05]  /*0ce0*/  @!P0 BRA `(.L_x_10) ;  /* 0x0000000000288947 */ /* 0x000fea0003800000 */
[----:B------:R-:W4:Y:S02]  /*0cf0*/  LDC R9, c[0x0][0x64c] ;  /* 0x00019300ff097b82 */ /* 0x000f240000000800 */
[----:B----4-:R-:W-:-:S05]  /*0d00*/  IADD3 R9, P0, R26, R9, RZ ;  /* 0x000000091a097210 */ /* 0x010fca0007f1e0ff */
        /* <DEDUP_REMOVED lines=8> */
.L_x_10:
[----:B-1----:R-:W-:Y:S01]  /*0d90*/  SHF.R.U64 R4, R4, R14, R5 ;  /* 0x0000000e04047219 */ /* 0x002fe20000001205 */
[----:B0-----:R-:W-:Y:S01]  /*0da0*/  VIADD R6, R15, 0xffffffff ;  /* 0xffffffff0f067836 */ /* 0x001fe20000000000 */
[----:B------:R-:W-:Y:S02]  /*0db0*/  SHF.L.U32 R0, R21, R12, RZ ;  /* 0x0000000c15007219 */ /* 0x000fe400000006ff */
[----:B------:R-:W-:Y:S01]  /*0dc0*/  LOP3.LUT R5, R27, R10, RZ, 0xc0, !PT ;  /* 0x0000000a1b057212 */ /* 0x000fe200078ec0ff */
[----:B------:R-:W-:Y:S01]  /*0dd0*/  IMAD.MOV R7, RZ, RZ, -R4 ;  /* 0x000000ffff077224 */ /* 0x000fe200078e0a04 */
[----:B------:R-:W-:Y:S02]  /*0de0*/  SEL R3, R3, R30, !P1 ;  /* 0x0000001e03037207 */ /* 0x000fe40004800000 */
[----:B------:R-:W-:Y:S01]  /*0df0*/  LOP3.LUT R6, R13, R6, RZ, 0xc0, !PT ;  /* 0x000000060d067212 */ /* 0x000fe200078ec0ff */
[----:B------:R-:W-:Y:S02]  /*0e00*/  IMAD R4, R0, R4, R5 ;  /* 0x0000000400047224 */ /* 0x000fe400078e0205 */
[----:B--2---:R-:W-:-:S02]  /*0e10*/  IMAD R0, R7, R20, R26 ;  /* 0x0000001407007224 */ /* 0x004fc400078e021a */
[----:B---3--:R-:W-:Y:S02]  /*0e20*/  IMAD R3, R4, R23, R3 ;  /* 0x0000001704037224 */ /* 0x008fe400078e0203 */
[----:B------:R-:W-:Y:S02]  /*0e30*/  IMAD R154, R0, R15, R6 ;  /* 0x0000000f009a7224 */ /* 0x000fe400078e0206 */
[----:B------:R-:W-:Y:S02]  /*0e40*/  IMAD.MOV.U32 R4, RZ, RZ, 0x1 ;  /* 0x00000001ff047424 */ /* 0x000fe400078e00ff */
[----:B------:R-:W-:Y:S01]  /*0e50*/  IMAD.MOV.U32 R23, RZ, RZ, R28 ;  /* 0x000000ffff177224 */ /* 0x000fe200078e001c */
[----:B------:R-:W-:Y:S02]  /*0e60*/  SEL R153, R154, R3, !P1 ;  /* 0x000000039a997207 */ /* 0x000fe40004800000 */
[----:B------:R-:W-:Y:S02]  /*0e70*/  PRMT R0, R4, 0x7610, R0 ;  /* 0x0000761004007816 */ /* 0x000fe40000000000 */
[----:B------:R-:W-:-:S07]  /*0e80*/  SEL R154, R3, R154, !P1 ;  /* 0x0000009a039a7207 */ /* 0x000fce0004800000 */
.L_x_8:
[----:B------:R-:W-:-:S08]  /*0e90*/  NOP ;  /* 0x0000000000007918 */ /* 0x000fd00000000000 */
[----:B------:R-:W0:Y:S02]  /*0ea0*/  USETMAXREG.TRY_ALLOC.CTAPOOL UP0, 0xe8 ;  /* 0x000000e8000079c8 */ /* 0x000e240008000600 */
[----:B0-----:R-:W-:-:S13]  /*0eb0*/  PLOP3.LUT P0, PT, PT, PT, UP0, 0x80, 0x0 ;  /* 0x000000000000781c */ /* 0x001fda0003f0f008 */
[----:B------:R-:W-:Y:S05]  /*0ec0*/  @!P0 BRA `(.L_x_8) ;  /* 0xfffffffc00f08947 */ /* 0x000fea000383ffff */
[----:B------:R-:W-:Y:S01]  /*0ed0*/  ULDC.64 UR4, c[0x0][0x598] ;  /* 0x0001660000047ab9 */ /* 0x000fe20000000a00 */
[----:B------:R-:W-:Y:S01]  /*0ee0*/  ULDC.64 UR36, c[0x0][0x208] ;  /* 0x0000820000247ab9 */ /* 0x000fe20000000a00 */
[----:B------:R-:W-:-:S04]  /*0ef0*/  ISETP.NE.U32.AND P0, PT, RZ, UR4, PT ;  /* 0x00000004ff007c0c */ /* 0x000fc8000bf05070 */
[----:B------:R-:W-:-:S13]  /*0f00*/  ISETP.NE.AND.EX P0, PT, RZ, UR5, PT, P0 ;  /* 0x00000005ff007c0c */ /* 0x000fda000bf05300 */
[----:B------:R-:W-:Y:S05]  /*0f10*/  @!P0 BRA `(.L_x_11) ;  /* 0x00000000001c8947 */ /* 0x000fea0003800000 */
[----:B------:R-:W0:Y:S02]  /*0f20*/  LDC.64 R4, c[0x0][0x598] ;  /* 0x00016600ff047b82 */ /* 0x000e240000000a00 */
[----:B0-----:R-:W2:Y:S02]  /*0f30*/  LDG.E.64 R4, desc[UR36][R4.64] ;  /* 0x0000002404047981 */ /* 0x001ea4000c1e1b00 */
[----:B--2---:R-:W-:-:S04]  /*0f40*/  ISETP.NE.U32.AND P0, PT, R4, RZ, PT ;  /* 0x000000ff0400720c */ /* 0x004fc80003f05070 */
[----:B------:R-:W-:-:S13]  /*0f50*/  ISETP.NE.AND.EX P0, PT, R5, RZ, PT, P0 ;  /* 0x000000ff0500720c */ /* 0x000fda0003f05300 */
[----:B------:R-:W-:Y:S05]  /*0f60*/  @!P0 BRA `(.L_x_11) ;  /* 0x0000000000088947 */ /* 0x000fea0003800000 */
[----:B------:R0:W5:Y:S01]  /*0f70*/  LD.E R155, desc[UR36][R4.64] ;  /* 0x00000024049b7980 */ /* 0x000162000c101900 */
[----:B------:R-:W-:Y:S05]  /*0f80*/  BRA `(.L_x_12) ;  /* 0x0000000000247947 */ /* 0x000fea0003800000 */
.L_x_11:
[----:B------:R-:W-:Y:S02]  /*0f90*/  ULDC.64 UR4, c[0x0][0x588] ;  /* 0x0001620000047ab9 */ /* 0x000fe40000000a00 */
[----:B------:R-:W-:-:S04]  /*0fa0*/  ISETP.NE.U32.AND P0, PT, RZ, UR4, PT ;  /* 0x00000004ff007c0c */ /* 0x000fc8000bf05070 */
[----:B------:R-:W-:-:S13]  /*0fb0*/  ISETP.NE.AND.EX P0, PT, RZ, UR5, PT, P0 ;  /* 0x00000005ff007c0c */ /* 0x000fda000bf05300 */
[----:B------:R-:W-:Y:S05]  /*0fc0*/  @!P0 BRA `(.L_x_13) ;  /* 0x00000000000c8947 */ /* 0x000fea0003800000 */
[----:B------:R-:W0:Y:S02]  /*0fd0*/  LDC.64 R4, c[0x0][0x588] ;  /* 0x00016200ff047b82 */ /* 0x000e240000000a00 */
[----:B0-----:R1:W5:Y:S01]  /*0fe0*/  LDG.E R155, desc[UR36][R4.64] ;  /* 0x00000024049b7981 */ /* 0x001362000c1e1900 */
[----:B------:R-:W-:Y:S05]  /*0ff0*/  BRA `(.L_x_12) ;  /* 0x0000000000087947 */ /* 0x000fea0003800000 */
.L_x_13:
[----:B------:R-:W-:Y:S02]  /*1000*/  ULDC UR4, c[0x0][0x580] ;  /* 0x0001600000047ab9 */ /* 0x000fe40000000800 */
[----:B------:R-:W-:-:S07]  /*1010*/  IMAD.U32 R155, RZ, RZ, UR4 ;  /* 0x00000004ff9b7e24 */ /* 0x000fce000f8e00ff */
.L_x_12:
[----:B------:R-:W-:Y:S02]  /*1020*/  ULDC.64 UR4, c[0x0][0x5a0] ;  /* 0x0001680000047ab9 */ /* 0x000fe40000000a00 */
[----:B------:R-:W-:-:S04]  /*1030*/  ISETP.NE.U32.AND P0, PT, RZ, UR4, PT ;  /* 0x00000004ff007c0c */ /* 0x000fc8000bf05070 */
[----:B------:R-:W-:-:S13]  /*1040*/  ISETP.NE.AND.EX P0, PT, RZ, UR5, PT, P0 ;  /* 0x00000005ff007c0c */ /* 0x000fda000bf05300 */
[----:B------:R-:W-:Y:S05]  /*1050*/  @!P0 BRA `(.L_x_14) ;  /* 0x00000000001c8947 */ /* 0x000fea0003800000 */
[----:B01----:R-:W0:Y:S02]  /*1060*/  LDC.64 R4, c[0x0][0x5a0] ;  /* 0x00016800ff047b82 */ /* 0x003e240000000a00 */
[----:B0-----:R-:W2:Y:S02]  /*1070*/  LDG.E.64 R4, desc[UR36][R4.64] ;  /* 0x0000002404047981 */ /* 0x001ea4000c1e1b00 */
[----:B--2---:R-:W-:-:S04]  /*1080*/  ISETP.NE.U32.AND P0, PT, R4, RZ, PT ;  /* 0x000000ff0400720c */ /* 0x004fc80003f05070 */
[----:B------:R-:W-:-:S13]  /*1090*/  ISETP.NE.AND.EX P0, PT, R5, RZ, PT, P0 ;  /* 0x000000ff0500720c */ /* 0x000fda0003f05300 */
[----:B------:R-:W-:Y:S05]  /*10a0*/  @!P0 BRA `(.L_x_14) ;  /* 0x0000000000088947 */ /* 0x000fea0003800000 */
[----:B------:R0:W5:Y:S01]  /*10b0*/  LD.E R156, desc[UR36][R4.64] ;  /* 0x00000024049c7980 */ /* 0x000162000c101900 */
[----:B------:R-:W-:Y:S05]  /*10c0*/  BRA `(.L_x_15) ;  /* 0x0000000000247947 */ /* 0x000fea0003800000 */
.L_x_14:
[----:B------:R-:W-:Y:S02]  /*10d0*/  ULDC.64 UR4, c[0x0][0x590] ;  /* 0x0001640000047ab9 */ /* 0x000fe40000000a00 */
[----:B------:R-:W-:-:S04]  /*10e0*/  ISETP.NE.U32.AND P0, PT, RZ, UR4, PT ;  /* 0x00000004ff007c0c */ /* 0x000fc8000bf05070 */
[----:B------:R-:W-:-:S13]  /*10f0*/  ISETP.NE.AND.EX P0, PT, RZ, UR5, PT, P0 ;  /* 0x00000005ff007c0c */ /* 0x000fda000bf05300 */
[----:B------:R-:W-:Y:S05]  /*1100*/  @!P0 BRA `(.L_x_16) ;  /* 0x00000000000c8947 */ /* 0x000fea0003800000 */
[----:B------:R-:W2:Y:S02]  /*1110*/  LDC.64 R156, c[0x0][0x590] ;  /* 0x00016400ff9c7b82 */ /* 0x000ea40000000a00 */
[----:B--2---:R2:W5:Y:S01]  /*1120*/  LDG.E R156, desc[UR36][R156.64] ;  /* 0x000000249c9c7981 */ /* 0x004562000c1e1900 */
[----:B------:R-:W-:Y:S05]  /*1130*/  BRA `(.L_x_15) ;  /* 0x0000000000087947 */ /* 0x000fea0003800000 */
.L_x_16:
[----:B------:R-:W-:Y:S02]  /*1140*/  ULDC UR4, c[0x0][0x584] ;  /* 0x0001610000047ab9 */ /* 0x000fe40000000800 */
[----:B------:R-:W-:-:S07]  /*1150*/  IMAD.U32 R156, RZ, RZ, UR4 ;  /* 0x00000004ff9c7e24 */ /* 0x000fce000f8e00ff */
.L_x_15:
[----:B------:R-:W-:-:S13]  /*1160*/  LOP3.LUT P0, RZ, R0, 0xff, RZ, 0xc0, !PT ;  /* 0x000000ff00ff7812 */ /* 0x000fda000780c0ff */
[----:B------:R-:W-:Y:S05]  /*1170*/  @!P0 EXIT ;  /* 0x000000000000894d */ /* 0x000fea0003800000 */
[----:B------:R-:W-:Y:S01]  /*1180*/  ULDC UR4, c[0x0][0x28c] ;  /* 0x0000a30000047ab9 */ /* 0x000fe20000000800 */
[----:B--2---:R-:W-:Y:S01]  /*1190*/  LOP3.LUT R157, R19, 0x1, RZ, 0xfc, !PT ;  /* 0x00000001139d7812 */ /* 0x004fe200078efcff */
[----:B------:R-:W-:Y:S01]  /*11a0*/  UIADD3 UR4, UR4, 0x3f, URZ ;  /* 0x0000003f04047890 */ /* 0x000fe2000fffe03f */
[----:B------:R-:W-:Y:S01]  /*11b0*/  UMOV UR38, URZ ;  /* 0x0000003f00267c82 */ /* 0x000fe20008000000 */
[----:B------:R-:W-:Y:S02]  /*11c0*/  UMOV UR39, URZ ;  /* 0x0000003f00277c82 */ /* 0x000fe40008000000 */
[----:B------:R-:W-:-:S04]  /*11d0*/  USHF.R.S32.HI UR5, URZ, 0x1f, UR4 ;  /* 0x0000001f3f057899 */ /* 0x000fc80008011404 */
[----:B------:R-:W-:-:S04]  /*11e0*/  ULEA.HI UR5, UR5, UR4, URZ, 0x6 ;  /* 0x0000000405057291 */ /* 0x000fc8000f8f303f */
[----:B------:R-:W-:-:S12]  /*11f0*/  USHF.R.S32.HI UR40, URZ, 0x6, UR5 ;  /* 0x000000063f287899 */ /* 0x000fd80008011405 */
.L_x_290:
[----:B------:R-:W-:Y:S01]  /*1200*/  LOP3.LUT R0, R18, 0x80, RZ, 0xc0, !PT ;  /* 0x0000008012007812 */ /* 0x000fe200078ec0ff */
[----:B--2---:R-:W2:Y:S01]  /*1210*/  S2UR UR7, SR_CgaCtaId ;  /* 0x00000000000779c3 */ /* 0x004ea20000008800 */
[----:B------:R-:W-:Y:S02]  /*1220*/  UMOV UR6, 0x400 ;  /* 0x0000040000067882 */ /* 0x000fe40000000000 */
[----:B------:R-:W-:-:S06]  /*1230*/  SHF.R.U32.HI R0, RZ, 0x7, R0 ;  /* 0x00000007ff007819 */ /* 0x000fcc0000011600 */
[----:B---3--:R-:W3:Y:S01]  /*1240*/  SHFL.IDX PT, R0, R0, RZ, 0x1f ;  /* 0x00001fff00007589 */ /* 0x008ee200000e0000 */
[----:B--2---:R-:W-:Y:S01]  /*1250*/  ULEA UR6, UR7, UR6, 0x18 ;  /* 0x0000000607067291 */ /* 0x004fe2000f8ec03f */
[----:B---3--:R-:W-:-:S13]  /*1260*/  R2UR UR4, R0 ;  /* 0x00000000000472ca */ /* 0x008fda00000e0000 */
[----:B------:R-:W-:-:S04]  /*1270*/  ULEA.HI UR5, UR4, UR4, URZ, 0x1 ;  /* 0x0000000404057291 */ /* 0x000fc8000f8f083f */
[----:B------:R-:W-:-:S04]  /*1280*/  ULOP3.LUT UR5, UR5, 0x7fffe, URZ, 0xc0, !UPT ;  /* 0x0007fffe05057892 */ /* 0x000fc8000f8ec03f */
[----:B------:R-:W-:-:S03]  /*1290*/  UIADD3 UR5, UR4, -UR5, URZ ;  /* 0x8000000504057290 */ /* 0x000fc6000fffe03f */
[----:B------:R-:W-:Y:S01]  /*12a0*/  ULDC UR4, c[0x0][0x28c] ;  /* 0x0000a30000047ab9 */ /* 0x000fe20000000800 */
[----:B------:R-:W-:Y:S01]  /*12b0*/  ULEA UR5, UR5, UR6, 0xd ;  /* 0x0000000605057291 */ /* 0x000fe2000f8e683f */
[----:B------:R-:W-:-:S03]  /*12c0*/  ISETP.LT.AND P0, PT, RZ, UR4, PT ;  /* 0x00000004ff007c0c */ /* 0x000fc6000bf01270 */
[----:B------:R-:W-:-:S04]  /*12d0*/  UIADD3 UR5, UR5, 0x100, URZ ;  /* 0x0000010005057890 */ /* 0x000fc8000fffe03f */
[----:B------:R-:W-:-:S04]  /*12e0*/  USHF.R.U32.HI UR5, URZ, 0x4, UR5 ;  /* 0x000000043f057899 */ /* 0x000fc80008011605 */
[----:B------:R-:W-:Y:S02]  /*12f0*/  ULOP3.LUT UR41, UR5, 0x3fff, URZ, 0xc0, !UPT ;  /* 0x00003fff05297892 */ /* 0x000fe4000f8ec03f */
[----:B-1--45:R-:W-:Y:S10]  /*1300*/  @P0 BRA `(.L_x_17) ;  /* 0x0000000000400947 */ /* 0x032ff40003800000 */
[----:B------:R-:W-:Y:S01]  /*1310*/  MOV R0, 0x0 ;  /* 0x0000000000007802 */ /* 0x000fe20000000f00 */
[----:B------:R-:W-:Y:S01]  /*1320*/  ULDC.64 UR4, c[0x4][0x68] ;  /* 0x01001a0000047ab9 */ /* 0x000fe20000000a00 */
[----:B------:R-:W-:Y:S01]  /*1330*/  ULDC.64 UR6, c[0x4][0x8] ;  /* 0x0100020000067ab9 */ /* 0x000fe20000000a00 */
[----:B01----:R-:W-:Y:S01]  /*1340*/  IMAD.U32 R4, RZ, RZ, UR4 ;  /* 0x00000004ff047e24 */ /* 0x003fe2000f8e00ff */
[----:B------:R0:W1:Y:S01]  /*1350*/  LDC.64 R14, c[0x4][R0] ;  /* 0x01000000000e7b82 */ /* 0x0000620000000a00 */
[----:B------:R-:W-:Y:S01]  /*1360*/  IMAD.U32 R5, RZ, RZ, UR5 ;  /* 0x00000005ff057e24 */ /* 0x000fe2000f8e00ff */
[----:B------:R-:W-:Y:S01]  /*1370*/  ULDC.64 UR4, c[0x4][0x70] ;  /* 0x01001c0000047ab9 */ /* 0x000fe20000000a00 */
[----:B------:R-:W-:Y:S02]  /*1380*/  IMAD.U32 R10, RZ, RZ, UR6 ;  /* 0x00000006ff0a7e24 */ /* 0x000fe4000f8e00ff */
[----:B------:R-:W-:Y:S02]  /*1390*/  IMAD.U32 R6, RZ, RZ, UR4 ;  /* 0x00000004ff067e24 */ /* 0x000fe4000f8e00ff */
[----:B------:R-:W-:-:S02]  /*13a0*/  IMAD.U32 R7, RZ, RZ, UR5 ;  /* 0x00000005ff077e24 */ /* 0x000fc4000f8e00ff */
[----:B------:R-:W-:Y:S02]  /*13b0*/  IMAD.U32 R11, RZ, RZ, UR7 ;  /* 0x00000007ff0b7e24 */ /* 0x000fe4000f8e00ff */
[----:B------:R-:W-:Y:S02]  /*13c0*/  IMAD.MOV.U32 R8, RZ, RZ, 0x1e1 ;  /* 0x000001e1ff087424 */ /* 0x000fe400078e00ff */
[----:B------:R-:W-:Y:S02]  /*13d0*/  IMAD.MOV.U32 R12, RZ, RZ, 0x1 ;  /* 0x00000001ff0c7424 */ /* 0x000fe400078e00ff */
[----:B0-----:R-:W-:-:S07]  /*13e0*/  IMAD.MOV.U32 R13, RZ, RZ, RZ ;  /* 0x000000ffff0d7224 */ /* 0x001fce00078e00ff */
[----:B------:R-:W-:-:S07]  /*13f0*/  LEPC R20, `(.L_x_17) ;  /* 0x000000001014794e */ /* 0x000fce0000000000 */
[----:B-1---5:R-:W-:Y:S05]  /*1400*/  CALL.ABS.NOINC R14 ;  /* 0x000000000e007343 */ /* 0x022fea0003c00000 */
.L_x_17:
[----:B------:R-:W-:-:S13]  /*1410*/  ISETP.NE.AND P0, PT, R157, 0x3, PT ;  /* 0x000000039d00780c */ /* 0x000fda0003f05270 */
[----:B------:R-:W-:Y:S05]  /*1420*/  @!P0 BRA `(.L_x_18) ;  /* 0x0000000000048947 */ /* 0x000fea0003800000 */
[----:B------:R-:W-:Y:S01]  /*1430*/  BPT.TRAP 0x1 ;  /* 0x000000040000795c */ /* 0x000fe20000300000 */
.L_x_18:
[----:B------:R-:W2:Y:S01]  /*1440*/  S2UR UR5, SR_CgaCtaId ;  /* 0x00000000000579c3 */ /* 0x000ea20000008800 */
[----:B------:R-:W-:Y:S01]  /*1450*/  UMOV UR4, 0x400 ;  /* 0x0000040000047882 */ /* 0x000fe20000000000 */
[----:B------:R-:W-:Y:S02]  /*1460*/  IMAD.U32 R0, RZ, RZ, UR38 ;  /* 0x00000026ff007e24 */ /* 0x000fe4000f8e00ff */
[----:B------:R-:W-:-:S03]  /*1470*/  IMAD.U32 R3, RZ, RZ, UR39 ;  /* 0x00000027ff037e24 */ /* 0x000fc6000f8e00ff */
[----:B------:R-:W-:Y:S01]  /*1480*/  SHF.L.U32 R0, R0, 0x1f, RZ ;  /* 0x0000001f00007819 */ /* 0x000fe200000006ff */
[----:B--2---:R-:W-:-:S06]  /*1490*/  ULEA UR4, UR5, UR4, 0x18 ;  /* 0x0000000405047291 */ /* 0x004fcc000f8ec03f */
[----:B------:R-:W-:-:S04]  /*14a0*/  IMAD.U32 R6, RZ, RZ, UR4 ;  /* 0x00000004ff067e24 */ /* 0x000fc8000f8e00ff */
[----:B------:R-:W-:-:S04]  /*14b0*/  IMAD R3, R3, 0x8, R6 ;  /* 0x0000000803037824 */ /* 0x000fc800078e0206 */
[----:B------:R2:W3:Y:S01]  /*14c0*/  SYNCS.PHASECHK.TRANS64.TRYWAIT P1, [R3+URZ], R0 ;  /* 0x00000000030075a7 */ /* 0x0004e2000802017f */
[----:B------:R-:W-:Y:S05]  /*14d0*/  @!P0 BRA `(.L_x_19) ;  /* 0x0000000000048947 */ /* 0x000fea0003800000 */
[----:B------:R-:W-:Y:S01]  /*14e0*/  BPT.TRAP 0x1 ;  /* 0x000000040000795c */ /* 0x000fe20000300000 */
.L_x_19:
[----:B---3--:R-:W-:Y:S05]  /*14f0*/  @P1 BRA `(.L_x_20) ;  /* 0x0000000000081947 */ /* 0x008fea0003800000 */
[----:B------:R-:W3:Y:S02]  /*1500*/  SYNCS.PHASECHK.TRANS64.TRYWAIT P1, [R3+URZ], R0 ;  /* 0x00000000030075a7 */ /* 0x000ee4000802017f */
[----:B---3--:R-:W-:Y:S05]  /*1510*/  @!P1 BRA `(.L_x_21) ;  /* 0x000000a400189947 */ /* 0x008fea0003800000 */
.L_x_20:
[----:B------:R-:W-:-:S04]  /*1520*/  UISETP.LT.AND UP0, UPT, UR40, 0x1, UPT ;  /* 0x000000012800788c */ /* 0x000fc8000bf01270 */
[----:B------:R-:W-:-:S06]  /*1530*/  USEL UR4, UR40, 0x1, UP0 ;  /* 0x0000000128047887 */ /* 0x000fcc0008000000 */
[----:B--23--:R-:W-:Y:S01]  /*1540*/  IMAD.U32 R0, RZ, RZ, UR4 ;  /* 0x00000004ff007e24 */ /* 0x00cfe2000f8e00ff */
[----:B------:R-:W-:Y:S05]  /*1550*/  WARPSYNC.ALL ;  /* 0x0000000000007948 */ /* 0x000fea0003800000 */
[----:B------:R-:W-:-:S04]  /*1560*/  IADD3 R0, -R0, UR40, RZ ;  /* 0x0000002800007c10 */ /* 0x000fc8000fffe1ff */
[----:B------:R-:W-:Y:S02]  /*1570*/  ISETP.GE.AND P1, PT, R0, 0x1, PT ;  /* 0x000000010000780c */ /* 0x000fe40003f26270 */
[----:B------:R-:W-:Y:S01]  /*1580*/  R2UR UR4, R6 ;  /* 0x00000000060472ca */ /* 0x000fe200000e0000 */
[----:B------:R-:W-:Y:S01]  /*1590*/  WARPGROUP.ARRIVE ;  /* 0x00000000000079c5 */ /* 0x000fe20000000000 */
[----:B------:R-:W-:Y:S01]  /*15a0*/  UMOV UR9, 0x40000040 ;  /* 0x4000004000097882 */ /* 0x000fe20000000000 */
[----:B------:R-:W-:-:S10]  /*15b0*/  UMOV UR11, 0x40000040 ;  /* 0x40000040000b7882 */ /* 0x000fd40000000000 */
[----:B------:R-:W-:-:S04]  /*15c0*/  UIADD3 UR4, UR4, 0x10100, URZ ;  /* 0x0001010004047890 */ /* 0x000fc8000fffe03f */
[----:B------:R-:W-:-:S04]  /*15d0*/  USHF.R.U32.HI UR4, URZ, 0x4, UR4 ;  /* 0x000000043f047899 */ /* 0x000fc80008011604 */
[----:B------:R-:W-:Y:S02]  /*15e0*/  ULOP3.LUT UR5, UR4, 0x3fff, URZ, 0xc0, !UPT ;  /* 0x00003fff04057892 */ /* 0x000fe4000f8ec03f */
[----:B------:R-:W-:Y:S02]  /*15f0*/  ULOP3.LUT UR4, UR41, 0x10000, URZ, 0xfc, !UPT ;  /* 0x0001000029047892 */ /* 0x000fe4000f8efc3f */
[----:B------:R-:W-:Y:S02]  /*1600*/  ULOP3.LUT UR5, UR5, 0x10000, URZ, 0xfc, !UPT ;  /* 0x0001000005057892 */ /* 0x000fe4000f8efc3f */
[----:B------:R-:W-:Y:S02]  /*1610*/  ULEA UR6, UR39, UR4, 0xa ;  /* 0x0000000427067291 */ /* 0x000fe4000f8e503f */
[----:B------:R-:W-:-:S05]  /*1620*/  ULEA UR7, UR39, UR5, 0xb ;  /* 0x0000000527077291 */ /* 0x000fca000f8e583f */
[----:B------:R-:W-:Y:S02]  /*1630*/  UMOV UR8, UR6 ;  /* 0x0000000600087c82 */ /* 0x000fe40008000000 */
[----:B------:R-:W-:Y:S02]  /*1640*/  UMOV UR10, UR7 ;  /* 0x00000007000a7c82 */ /* 0x000fe40008000000 */
[----:B------:R-:W-:Y:S01]  /*1650*/  HGMMA.64x256x16.F32 R24, gdesc[UR8], RZ, !UPT, gsb0 ;  /* 0x03e00000081879f0 */ /* 0x000fe2000c0008ff */
[----:B------:R-:W-:Y:S02]  /*1660*/  UIADD3 UR8, UR6, 0x2, URZ ;  /* 0x0000000206087890 */ /* 0x000fe4000fffe03f */
[----:B------:R-:W-:Y:S01]  /*1670*/  UIADD3 UR10, UR7, 0x2, URZ ;  /* 0x00000002070a7890 */ /* 0x000fe2000fffe03f */
[----:B------:R-:W-:Y:S01]  /*1680*/  UMOV UR9, 0x40000040 ;  /* 0x4000004000097882 */ /* 0x000fe20000000000 */
[----:B------:R-:W-:Y:S01]  /*1690*/  UMOV UR11, 0x40000040 ;  /* 0x40000040000b7882 */ /* 0x000fe20000000000 */
[----:B------:R-:W-:-:S02]  /*16a0*/  WARPGROUP.DEPBAR.LE gsb0, 0x0 ;  /* 0x00008000000079c5 */ /* 0x000fc40000010000 */
[----:B------:R-:W-:-:S15]  /*16b0*/  WARPGROUP.ARRIVE ;  /* 0x00000000000079c5 */ /* 0x000fde0000000000 */
[----:B------:R-:W-:-:S05]  /*16c0*/  NOP ;  /* 0x0000000000007918 */ /* 0x000fca0000000000 */
[----:B------:R-:W-:Y:S01]  /*16d0*/  HGMMA.64x256x16.F32 R24, gdesc[UR8], R24, gsb0 ;  /* 0x03e00000081879f0 */ /* 0x000fe20008000818 */
[----:B------:R-:W-:Y:S02]  /*16e0*/  UIADD3 UR8, UR6, 0x4, URZ ;  /* 0x0000000406087890 */ /* 0x000fe4000fffe03f */
[----:B------:R-:W-:Y:S01]  /*16f0*/  UIADD3 UR10, UR7, 0x4, URZ ;  /* 0x00000004070a7890 */ /* 0x000fe2000fffe03f */
[----:B------:R-:W-:Y:S01]  /*1700*/  UMOV UR9, 0x40000040 ;  /* 0x4000004000097882 */ /* 0x000fe20000000000 */
[----:B------:R-:W-:Y:S01]  /*1710*/  UMOV UR11, 0x40000040 ;  /* 0x40000040000b7882 */ /* 0x000fe20000000000 */
[----:B------:R-:W-:Y:S02]  /*1720*/  WARPGROUP.DEPBAR.LE gsb0, 0x0 ;  /* 0x00008000000079c5 */ /* 0x000fe40000010000 */
        /* <DEDUP_REMOVED lines=10> */
[----:B------:R-:W-:Y:S03]  /*17d0*/  HGMMA.64x256x16.F32 R24, gdesc[UR8], R24, gsb0 ;  /* 0x03e00000081879f0 */ /* 0x000fe60008000818 */
[----:B------:R-:W-:Y:S02]  /*17e0*/  WARPGROUP.DEPBAR.LE gsb0, 0x0 ;  /* 0x00008000000079c5 */ /* 0x000fe40000010000 */
[----:B------:R-:W-:Y:S05]  /*17f0*/  @!P1 BRA `(.L_x_22) ;  /* 0x0000000400309947 */ /* 0x000fea0003800000 */
[----:B------:R-:W-:Y:S02]  /*1800*/  UIADD3 UR6, UR39, 0x1, URZ ;  /* 0x0000000127067890 */ /* 0x000fe4000fffe03f */
[----:B------:R-:W-:Y:S02]  /*1810*/  IMAD.U32 R3, RZ, RZ, UR39 ;  /* 0x00000027ff037e24 */ /* 0x000fe4000f8e00ff */
[----:B------:R-:W-:-:S04]  /*1820*/  UISETP.NE.AND UP0, UPT, UR6, 0x4, UPT ;  /* 0x000000040600788c */ /* 0x000fc8000bf05270 */
[----:B------:R-:W-:Y:S02]  /*1830*/  USEL UR7, URZ, 0x1, UP0 ;  /* 0x000000013f077887 */ /* 0x000fe40008000000 */
[----:B------:R-:W-:Y:S02]  /*1840*/  USEL UR6, UR6, URZ, UP0 ;  /* 0x0000003f06067287 */ /* 0x000fe40008000000 */
[----:B------:R-:W-:-:S06]  /*1850*/  ULOP3.LUT UR7, UR38, UR7, URZ, 0x3c, !UPT ;  /* 0x0000000726077292 */ /* 0x000fcc000f8e3c3f */
[----:B------:R-:W-:-:S07]  /*1860*/  IMAD.U32 R7, RZ, RZ, UR7 ;  /* 0x00000007ff077e24 */ /* 0x000fce000f8e00ff */
.L_x_29:
[----:B------:R-:W-:Y:S05]  /*1870*/  @!P0 BRA `(.L_x_23) ;  /* 0x0000000000048947 */ /* 0x000fea0003800000 */
[----:B------:R-:W-:Y:S01]  /*1880*/  BPT.TRAP 0x1 ;  /* 0x000000040000795c */ /* 0x000fe20000300000 */
.L_x_23:
[----:B------:R-:W2:Y:S01]  /*1890*/  S2UR UR8, SR_CgaCtaId ;  /* 0x00000000000879c3 */ /* 0x000ea20000008800 */
[----:B------:R-:W-:Y:S01]  /*18a0*/  UMOV UR7, 0x400 ;  /* 0x0000040000077882 */ /* 0x000fe20000000000 */
[----:B01----:R-:W-:Y:S01]  /*18b0*/  IMAD.U32 R5, RZ, RZ, UR6 ;  /* 0x00000006ff057e24 */ /* 0x003fe2000f8e00ff */
[----:B------:R-:W-:Y:S01]  /*18c0*/  SHF.L.U32 R4, R7, 0x1f, RZ ;  /* 0x0000001f07047819 */ /* 0x000fe200000006ff */
[----:B--2---:R-:W-:-:S06]  /*18d0*/  ULEA UR7, UR8, UR7, 0x18 ;  /* 0x0000000708077291 */ /* 0x004fcc000f8ec03f */
[----:B------:R-:W-:-:S04]  /*18e0*/  IMAD.U32 R6, RZ, RZ, UR7 ;  /* 0x00000007ff067e24 */ /* 0x000fc8000f8e00ff */
[----:B------:R-:W-:-:S04]  /*18f0*/  IMAD R5, R5, 0x8, R6 ;  /* 0x0000000805057824 */ /* 0x000fc800078e0206 */
[----:B------:R0:W1:Y:S01]  /*1900*/  SYNCS.PHASECHK.TRANS64.TRYWAIT P1, [R5+URZ], R4 ;  /* 0x00000004050075a7 */ /* 0x000062000802017f */
[----:B------:R-:W-:Y:S05]  /*1910*/  @!P0 BRA `(.L_x_24) ;  /* 0x0000000000048947 */ /* 0x000fea0003800000 */
[----:B------:R-:W-:Y:S01]  /*1920*/  BPT.TRAP 0x1 ;  /* 0x000000040000795c */ /* 0x000fe20000300000 */
.L_x_24:
[----:B-1----:R-:W-:Y:S05]  /*1930*/  @P1 BRA `(.L_x_25) ;  /* 0x0000000000081947 */ /* 0x002fea0003800000 */
[----:B------:R-:W1:Y:S02]  /*1940*/  SYNCS.PHASECHK.TRANS64.TRYWAIT P1, [R5+URZ], R4 ;  /* 0x00000004050075a7 */ /* 0x000e64000802017f */
[----:B-1----:R-:W-:Y:S05]  /*1950*/  @!P1 BRA `(.L_x_26) ;  /* 0x000000a0001c9947 */ /* 0x002fea0003800000 */
.L_x_25:
[----:B------:R-:W-:Y:S01]  /*1960*/  ULEA UR7, UR6, UR4, 0xa ;  /* 0x0000000406077291 */ /* 0x000fe2000f8e503f */
[----:B------:R-:W-:Y:S01]  /*1970*/  WARPGROUP.ARRIVE ;  /* 0x00000000000079c5 */ /* 0x000fe20000000000 */
[----:B------:R-:W-:Y:S01]  /*1980*/  ULEA UR12, UR6, UR5, 0xb ;  /* 0x00000005060c7291 */ /* 0x000fe2000f8e583f */
[----:B------:R-:W-:Y:S01]  /*1990*/  UMOV UR9, 0x40000040 ;  /* 0x4000004000097882 */ /* 0x000fe20000000000 */
[----:B------:R-:W-:-:S03]  /*19a0*/  UMOV UR11, 0x40000040 ;  /* 0x40000040000b7882 */ /* 0x000fc60000000000 */
[----:B------:R-:W-:Y:S02]  /*19b0*/  UMOV UR8, UR7 ;  /* 0x0000000700087c82 */ /* 0x000fe40008000000 */
[----:B------:R-:W-:Y:S02]  /*19c0*/  UMOV UR10, UR12 ;  /* 0x0000000c000a7c82 */ /* 0x000fe40008000000 */
[----:B------:R-:W-:Y:S01]  /*19d0*/  HGMMA.64x256x16.F32 R24, gdesc[UR8], R24, gsb0 ;  /* 0x03e00000081879f0 */ /* 0x000fe20008000818 */
        /* <DEDUP_REMOVED lines=26> */
[----:B------:R-:W-:Y:S01]  /*1b80*/  BPT.TRAP 0x1 ;  /* 0x000000040000795c */ /* 0x000fe20000300000 */
.L_x_27:
[----:B------:R-:W-:-:S13]  /*1b90*/  ISETP.NE.AND P1, PT, R22, RZ, PT ;  /* 0x000000ff1600720c */ /* 0x000fda0003f25270 */
[----:B01----:R-:W-:-:S04]  /*1ba0*/  @P1 IMAD R4, R3, 0x8, R6 ;  /* 0x0000000803041824 */ /* 0x003fc800078e0206 */
[----:B------:R-:W-:-:S05]  /*1bb0*/  @P1 VIADD R5, R4, 0x20 ;  /* 0x0000002004051836 */ /* 0x000fca0000000000 */
[----:B------:R-:W-:-:S04]  /*1bc0*/  @P1 PRMT R5, R152, 0x654, R5 ;  /* 0x0000065498051816 */ /* 0x000fc80000000005 */
[----:B------:R0:W-:Y:S01]  /*1bd0*/  @P1 SYNCS.ARRIVE.TRANS64.RED.A1T0 RZ, [R5+URZ], RZ ;  /* 0x000000ff05ff19a7 */ /* 0x0001e2000810043f */
[----:B------:R-:W-:-:S13]  /*1be0*/  ISETP.GT.U32.AND P1, PT, R19, 0x1, PT ;  /* 0x000000011300780c */ /* 0x000fda0003f24070 */
[----:B0-----:R-:W-:Y:S05]  /*1bf0*/  @P1 BRA `(.L_x_28) ;  /* 0x0000000000041947 */ /* 0x001fea0003800000 */
[----:B------:R-:W-:Y:S01]  /*1c00*/  BPT.TRAP 0x1 ;  /* 0x000000040000795c */ /* 0x000fe20000300000 */
.L_x_28:
[----:B------:R-:W-:Y:S01]  /*1c10*/  UIADD3 UR6, UR6, 0x1, URZ ;  /* 0x0000000106067890 */ /* 0x000fe2000fffe03f */
[C---:B------:R-:W-:Y:S01]  /*1c20*/  ISETP.GT.AND P2, PT, R0.reuse, 0x1, PT ;  /* 0x000000010000780c */ /* 0x040fe20003f44270 */
[----:B------:R-:W-:Y:S02]  /*1c30*/  VIADD R3, R3, 0x1 ;  /* 0x0000000103037836 */ /* 0x000fe40000000000 */
[----:B------:R-:W-:Y:S01]  /*1c40*/  UISETP.NE.AND UP0, UPT, UR6, 0x4, UPT ;  /* 0x000000040600788c */ /* 0x000fe2000bf05270 */
[----:B------:R-:W-:Y:S02]  /*1c50*/  VIADD R0, R0, 0xffffffff ;  /* 0xffffffff00007836 */ /* 0x000fe40000000000 */
[C---:B------:R-:W-:Y:S01]  /*1c60*/  ISETP.NE.AND P1, PT, R3.reuse, 0x4, PT ;  /* 0x000000040300780c */ /* 0x040fe20003f25270 */
[----:B------:R-:W-:Y:S02]  /*1c70*/  USEL UR7, URZ, 0x1, UP0 ;  /* 0x000000013f077887 */ /* 0x000fe40008000000 */
[----:B------:R-:W-:Y:S01]  /*1c80*/  USEL UR6, UR6, URZ, UP0 ;  /* 0x0000003f06067287 */ /* 0x000fe20008000000 */
[----:B------:R-:W-:-:S03]  /*1c90*/  SEL R3, R3, RZ, P1 ;  /* 0x000000ff03037207 */ /* 0x000fc60000800000 */
[----:B------:R-:W-:Y:S01]  /*1ca0*/  LOP3.LUT R7, R7, UR7, RZ, 0x3c, !PT ;  /* 0x0000000707077c12 */ /* 0x000fe2000f8e3cff */
[----:B------:R-:W-:Y:S07]  /*1cb0*/  @P2 BRA `(.L_x_29) ;  /* 0xfffffff800ec2947 */ /* 0x000fee000383ffff */
.L_x_22:
[----:B------:R-:W2:Y:S02]  /*1cc0*/  LDC R0, c[0x0][0x28c] ;  /* 0x0000a300ff007b82 */ /* 0x000ea40000000800 */
[----:B--2---:R-:W-:-:S13]  /*1cd0*/  ISETP.GE.AND P1, PT, R0, 0x1, PT ;  /* 0x000000010000780c */ /* 0x004fda0003f26270 */
[----:B------:R-:W-:Y:S05]  /*1ce0*/  @!P1 BRA `(.L_x_30) ;  /* 0x0000000000409947 */ /* 0x000fea0003800000 */
[----:B------:R-:W-:Y:S05]  /*1cf0*/  @!P0 BRA `(.L_x_31) ;  /* 0x0000000000048947 */ /* 0x000fea0003800000 */
[----:B------:R-:W-:Y:S01]  /*1d00*/  BPT.TRAP 0x1 ;  /* 0x000000040000795c */ /* 0x000fe20000300000 */
.L_x_31:
[----:B------:R-:W-:Y:S01]  /*1d10*/  ISETP.NE.AND P0, PT, R22, RZ, PT ;  /* 0x000000ff1600720c */ /* 0x000fe20003f05270 */
[----:B------:R-:W-:-:S12]  /*1d20*/  UISETP.LT.AND UP1, UPT, UR40, 0x1, UPT ;  /* 0x000000012800788c */ /* 0x000fd8000bf21270 */
[----:B------:R-:W-:-:S05]  /*1d30*/  VOTEU.ANY UP0, P0 ;  /* 0x00000000003f7886 */ /* 0x000fca0000000100 */
[----:B------:R-:W-:-:S04]  /*1d40*/  @UP0 USEL UR4, UR40, 0x1, UP1 ;  /* 0x0000000128040887 */ /* 0x000fc80008800000 */
[----:B------:R-:W-:-:S06]  /*1d50*/  @UP0 UIADD3 UR4, UR39, UR40, -UR4 ;  /* 0x0000002827040290 */ /* 0x000fcc000fffe804 */
[----:B------:R-:W-:-:S04]  /*1d60*/  IMAD.U32 R0, RZ, RZ, UR4 ;  /* 0x00000004ff007e24 */ /* 0x000fc8000f8e00ff */
[----:B------:R-:W-:-:S05]  /*1d70*/  @P0 IMAD.SHL.U32 R0, R0, 0x8, RZ ;  /* 0x0000000800000824 */ /* 0x000fca00078e00ff */
[----:B------:R-:W-:-:S04]  /*1d80*/  @P0 LOP3.LUT R0, R0, 0x18, RZ, 0xc0, !PT ;  /* 0x0000001800000812 */ /* 0x000fc800078ec0ff */
[----:B------:R-:W-:-:S04]  /*1d90*/  @P0 IADD3 R3, R6, 0x20, R0 ;  /* 0x0000002006030810 */ /* 0x000fc80007ffe000 */
[----:B------:R-:W-:-:S04]  /*1da0*/  @P0 PRMT R3, R152, 0x654, R3 ;  /* 0x0000065498030816 */ /* 0x000fc80000000003 */
[----:B------:R2:W-:Y:S01]  /*1db0*/  @P0 SYNCS.ARRIVE.TRANS64.RED.A1T0 RZ, [R3+URZ], RZ ;  /* 0x000000ff03ff09a7 */ /* 0x0005e2000810043f */
[----:B------:R-:W-:-:S13]  /*1dc0*/  ISETP.GT.U32.AND P0, PT, R19, 0x1, PT ;  /* 0x000000011300780c */ /* 0x000fda0003f04070 */
[----:B--2---:R-:W-:Y:S05]  /*1dd0*/  @P0 BRA `(.L_x_30) ;  /* 0x0000000000040947 */ /* 0x004fea0003800000 */
[----:B------:R-:W-:Y:S01]  /*1de0*/  BPT.TRAP 0x1 ;  /* 0x000000040000795c */ /* 0x000fe20000300000 */
.L_x_30:
[----:B------:R-:W2:Y:S01]  /*1df0*/  LDC R6, c[0x0][0x288] ;  /* 0x0000a200ff067b82 */ /* 0x000ea20000000800 */
[--C-:B------:R-:W-:Y:S01]  /*1e00*/  SHF.R.U32.HI R0, RZ, 0x2, R18.reuse ;  /* 0x00000002ff007819 */ /* 0x100fe20000011612 */
[----:B------:R-:W-:Y:S01]  /*1e10*/  UIADD3 UR39, UR40, UR39, URZ ;  /* 0x0000002728277290 */ /* 0x000fe2000fffe03f */
[----:B01----:R-:W-:Y:S01]  /*1e20*/  SHF.R.U32.HI R5, RZ, 0x7, R18 ;  /* 0x00000007ff057819 */ /* 0x003fe20000011612 */
[----:B------:R-:W-:Y:S01]  /*1e30*/  ULDC UR8, c[0x0][0x284] ;  /* 0x0000a10000087ab9 */ /* 0x000fe20000000800 */
[----:B------:R-:W-:Y:S01]  /*1e40*/  LOP3.LUT R4, R18, 0x60, RZ, 0xc0, !PT ;  /* 0x0000006012047812 */ /* 0x000fe200078ec0ff */
[----:B------:R-:W-:Y:S01]  /*1e50*/  USHF.R.U32.HI UR4, URZ, 0x2, UR39 ;  /* 0x000000023f047899 */ /* 0x000fe20008011627 */
[----:B------:R-:W-:Y:S01]  /*1e60*/  LOP3.LUT R3, R0, 0x7, RZ, 0xc0, !PT ;  /* 0x0000000700037812 */ /* 0x000fe200078ec0ff */
[----:B------:R-:W-:Y:S01]  /*1e70*/  UISETP.GT.U32.AND UP1, UPT, UR39, 0x3, UPT ;  /* 0x000000032700788c */ /* 0x000fe2000bf24070 */
[----:B------:R-:W-:Y:S01]  /*1e80*/  LOP3.LUT R0, R5, 0x1, RZ, 0xc0, !PT ;  /* 0x0000000105007812 */ /* 0x000fe200078ec0ff */
[----:B------:R-:W-:Y:S01]  /*1e90*/  ULOP3.LUT UR4, UR4, 0x1, URZ, 0xc0, !UPT ;  /* 0x0000000104047892 */ /* 0x000fe2000f8ec03f */
[----:B------:R-:W-:Y:S01]  /*1ea0*/  SHF.R.U32.HI R10, RZ, 0x1, R4 ;  /* 0x00000001ff0a7819 */ /* 0x000fe20000011604 */
[----:B------:R-:W-:Y:S01]  /*1eb0*/  IMAD.SHL.U32 R4, R18, 0x2, RZ ;  /* 0x0000000212047824 */ /* 0x000fe200078e00ff */
[----:B------:R-:W-:Y:S01]  /*1ec0*/  SHF.R.S32.HI R21, RZ, 0x1f, R23 ;  /* 0x0000001fff157819 */ /* 0x000fe20000011417 */
[----:B------:R-:W-:Y:S01]  /*1ed0*/  IMAD.SHL.U32 R8, R0, 0x40, RZ ;  /* 0x0000004000087824 */ /* 0x000fe200078e00ff */
[--C-:B------:R-:W-:Y:S01]  /*1ee0*/  IADD3 R5, RZ, -R10, -R3.reuse ;  /* 0x8000000aff057210 */ /* 0x100fe20007ffe803 */
[----:B------:R-:W-:Y:S01]  /*1ef0*/  UISETP.NE.U32.AND UP0, UPT, UR4, 0x1, UPT ;  /* 0x000000010400788c */ /* 0x000fe2000bf05070 */
[----:B------:R-:W-:Y:S01]  /*1f00*/  LOP3.LUT R4, R4, 0x6, RZ, 0xc0, !PT ;  /* 0x0000000604047812 */ /* 0x000fe200078ec0ff */
[----:B------:R-:W-:Y:S01]  /*1f10*/  ULDC.64 UR6, c[0x0][0x5d0] ;  /* 0x0001740000067ab9 */ /* 0x000fe20000000a00 */
[----:B------:R-:W-:Y:S01]  /*1f20*/  LOP3.LUT R3, R8, 0x40, R3, 0xe2, !PT ;  /* 0x0000004008037812 */ /* 0x000fe200078ee203 */
[----:B------:R-:W-:Y:S01]  /*1f30*/  IMAD R11, R0, -0x40, R5 ;  /* 0xffffffc0000b7824 */ /* 0x000fe200078e0205 */
[----:B------:R-:W-:Y:S01]  /*1f40*/  LOP3.LUT R0, R18, 0x3, RZ, 0xc0, !PT ;  /* 0x0000000312007812 */ /* 0x000fe200078ec0ff */
[----:B------:R-:W-:Y:S01]  /*1f50*/  UISETP.LT.U32.AND UP1, UPT, UR40, 0x4, UP1 ;  /* 0x000000042800788c */ /* 0x000fe20008f21070 */
[----:B------:R-:W-:Y:S01]  /*1f60*/  PRMT R8, R4, 0x6540, R153 ;  /* 0x0000654004087816 */ /* 0x000fe20000000099 */
[----:B------:R-:W-:Y:S01]  /*1f70*/  IMAD.SHL.U32 R153, R153, 0x100, RZ ;  /* 0x0000010099997824 */ /* 0x000fe200078e00ff */
[----:B------:R-:W-:Y:S01]  /*1f80*/  UISETP.GT.U32.AND UP0, UPT, UR40, 0x3, !UP0 ;  /* 0x000000032800788c */ /* 0x000fe2000c704070 */
[----:B--2---:R-:W-:Y:S01]  /*1f90*/  IMAD R12, R0, -0x2, R6 ;  /* 0xfffffffe000c7824 */ /* 0x004fe200078e0206 */
[----:B------:R-:W-:Y:S01]  /*1fa0*/  SHF.R.S32.HI R9, RZ, 0x1f, R8 ;  /* 0x0000001fff097819 */ /* 0x000fe20000011408 */
[C---:B------:R-:W-:Y:S01]  /*1fb0*/  IMAD.SHL.U32 R0, R154.reuse, 0x80, RZ ;  /* 0x000000809a007824 */ /* 0x040fe200078e00ff */
[----:B------:R-:W-:Y:S01]  /*1fc0*/  ISETP.GE.AND P0, PT, R153, R6, PT ;  /* 0x000000069900720c */ /* 0x000fe20003f06270 */
[----:B------:R-:W-:Y:S01]  /*1fd0*/  IMAD R4, R21, UR6, RZ ;  /* 0x0000000615047c24 */ /* 0x000fe2000f8e02ff */
[----:B------:R-:W-:Y:S01]  /*1fe0*/  USEL UR5, URZ, 0x1, !UP1 ;  /* 0x000000013f057887 */ /* 0x000fe2000c800000 */
[----:B------:R-:W-:Y:S01]  /*1ff0*/  IMAD.WIDE R6, R154, 0x80, RZ ;  /* 0x000000809a067825 */ /* 0x000fe200078e02ff */
[C---:B------:R-:W-:Y:S01]  /*2000*/  ISETP.GE.OR P0, PT, R0.reuse, UR8, P0 ;  /* 0x0000000800007c0c */ /* 0x040fe20008706670 */
[----:B------:R-:W-:Y:S01]  /*2010*/  USEL UR4, URZ, 0x1, !UP0 ;  /* 0x000000013f047887 */ /* 0x000fe2000c000000 */
[----:B------:R-:W-:Y:S01]  /*2020*/  IADD3 R0, -R0, UR8, R11 ;  /* 0x0000000800007c10 */ /* 0x000fe2000fffe10b */
[C---:B------:R-:W-:Y:S01]  /*2030*/  IMAD R13, R23.reuse, UR7, R4 ;  /* 0x00000007170d7c24 */ /* 0x040fe2000f8e0204 */
[----:B------:R-:W-:Y:S01]  /*2040*/  ULOP3.LUT UR39, UR39, 0x3, URZ, 0xc0, !UPT ;  /* 0x0000000327277892 */ /* 0x000fe2000f8ec03f */
[----:B------:R-:W-:Y:S01]  /*2050*/  IMAD.WIDE.U32 R4, R23, UR6, R8 ;  /* 0x0000000617047c25 */ /* 0x000fe2000f8e0008 */
[----:B------:R-:W-:Y:S01]  /*2060*/  ULOP3.LUT UR38, UR4, UR38, UR5, 0x96, !UPT ;  /* 0x0000002604267292 */ /* 0x000fe2000f8e9605 */
[----:B------:R-:W-:-:S02]  /*2070*/  LOP3.LUT R169, R6, R3, R10, 0xfe, !PT ;  /* 0x0000000306a97212 */ /* 0x000fc400078efe0a */
[----:B------:R-:W-:Y:S02]  /*2080*/  IMAD.IADD R5, R5, 0x1, R13 ;  /* 0x0000000105057824 */ /* 0x000fe400078e020d */
[----:B------:R-:W-:Y:S02]  /*2090*/  IMAD.IADD R3, R12, 0x1, -R153 ;  /* 0x000000010c037824 */ /* 0x000fe400078e0a99 */
[----:B------:R-:W-:Y:S01]  /*20a0*/  IMAD.MOV.U32 R154, RZ, RZ, -0x1 ;  /* 0xffffffffff9a7424 */ /* 0x000fe200078e00ff */
[----:B------:R-:W-:Y:S06]  /*20b0*/  @P0 BRA `(.L_x_32) ;  /* 0x0000007800dc0947 */ /* 0x000fec0003800000 */
[----:B------:R-:W0:Y:S01]  /*20c0*/  LDC.64 R10, c[0x0][0x5c8] ;  /* 0x00017200ff0a7b82 */ /* 0x000e220000000a00 */
[----:B-----5:R-:W-:Y:S01]  /*20d0*/  FSETP.NEU.AND P0, PT, R156, RZ, PT ;  /* 0x000000ff9c00720b */ /* 0x020fe20003f0d000 */
[----:B------:R-:W-:Y:S01]  /*20e0*/  BSSY B0, `(.L_x_32) ;  /* 0x00007b4000007945 */ /* 0x000fe20003800000 */
[----:B------:R-:W-:-:S04]  /*20f0*/  ISETP.GT.AND P2, PT, R3, RZ, PT ;  /* 0x000000ff0300720c */ /* 0x000fc80003f44270 */
[----:B------:R-:W-:Y:S01]  /*2100*/  ISETP.GT.AND P1, PT, R0, RZ, P2 ;  /* 0x000000ff0000720c */ /* 0x000fe20001724270 */
[-C--:B0-----:R-:W-:Y:S02]  /*2110*/  IMAD R12, R7, R10.reuse, RZ ;  /* 0x0000000a070c7224 */ /* 0x081fe400078e02ff */
[----:B------:R-:W-:-:S04]  /*2120*/  IMAD.WIDE.U32 R160, R169, R10, R4 ;  /* 0x0000000aa9a07225 */ /* 0x000fc800078e0004 */
[----:B------:R-:W-:-:S04]  /*2130*/  IMAD R5, R169, R11, R12 ;  /* 0x0000000ba9057224 */ /* 0x000fc800078e020c */
[----:B------:R-:W-:Y:S01]  /*2140*/  IMAD.IADD R153, R161, 0x1, R5 ;  /* 0x00000001a1997824 */ /* 0x000fe200078e0205 */
[----:B------:R-:W-:Y:S06]  /*2150*/  @!P0 BRA `(.L_x_33) ;  /* 0x0000005400988947 */ /* 0x000fec0003800000 */
[----:B------:R-:W0:Y:S01]  /*2160*/  LDC.64 R14, c[0x0][0x5b8] ;  /* 0x00016e00ff0e7b82 */ /* 0x000e220000000a00 */
[----:B------:R-:W-:-:S07]  /*2170*/  ULDC.64 UR4, c[0x0][0x5c0] ;  /* 0x0001700000047ab9 */ /* 0x000fce0000000a00 */
[----:B------:R-:W1:Y:S08]  /*2180*/  LDC.64 R166, c[0x0][0x5b0] ;  /* 0x00016c00ffa67b82 */ /* 0x000e700000000a00 */
[----:B------:R-:W2:Y:S01]  /*2190*/  LDC.64 R12, c[0x0][0x5a8] ;  /* 0x00016a00ff0c7b82 */ /* 0x000ea20000000a00 */
[-C--:B0-----:R-:W-:Y:S02]  /*21a0*/  IMAD R4, R21, R14.reuse, RZ ;  /* 0x0000000e15047224 */ /* 0x081fe400078e02ff */
[----:B------:R-:W-:-:S04]  /*21b0*/  IMAD.WIDE.U32 R162, R23, R14, R8 ;  /* 0x0000000e17a27225 */ /* 0x000fc800078e0008 */
[----:B------:R-:W-:Y:S02]  /*21c0*/  IMAD R161, R23, R15, R4 ;  /* 0x0000000f17a17224 */ /* 0x000fe400078e0204 */
[-C--:B-1----:R-:W-:Y:S02]  /*21d0*/  IMAD R6, R7, R166.reuse, RZ ;  /* 0x000000a607067224 */ /* 0x082fe400078e02ff */
[----:B------:R-:W-:Y:S02]  /*21e0*/  IMAD.IADD R21, R163, 0x1, R161 ;  /* 0x00000001a3157824 */ /* 0x000fe400078e02a1 */
[----:B------:R-:W-:Y:S02]  /*21f0*/  IMAD.MOV.U32 R20, RZ, RZ, R162 ;  /* 0x000000ffff147224 */ /* 0x000fe400078e00a2 */
[C---:B------:R-:W-:Y:S02]  /*2200*/  IMAD R165, R169.reuse, R167, R6 ;  /* 0x000000a7a9a57224 */ /* 0x040fe400078e0206 */
[----:B------:R-:W-:-:S04]  /*2210*/  IMAD.WIDE.U32 R4, R169, R166, R20 ;  /* 0x000000a6a9047225 */ /* 0x000fc800078e0014 */
[----:B------:R-:W-:Y:S01]  /*2220*/  IMAD.IADD R5, R5, 0x1, R165 ;  /* 0x0000000105057824 */ /* 0x000fe200078e02a5 */
[----:B--2---:R-:W-:-:S04]  /*2230*/  LEA R6, P0, R4, R12, 0x1 ;  /* 0x0000000c04067211 */ /* 0x004fc800078008ff */
[----:B------:R-:W-:-:S05]  /*2240*/  LEA.HI.X R7, R4, R13, R5, 0x1, P0 ;  /* 0x0000000d04077211 */ /* 0x000fca00000f0c05 */
[----:B------:R0:W2:Y:S01]  /*2250*/  @P1 LDG.E.LTC128B.U16 R15, desc[UR36][R6.64] ;  /* 0x00000024060f1981 */ /* 0x0000a2000c1e1520 */
[----:B------:R-:W-:Y:S01]  /*2260*/  LEA R4, P0, R160, UR4, 0x1 ;  /* 0x00000004a0047c11 */ /* 0x000fe2000f8008ff */
[----:B------:R-:W-:Y:S01]  /*2270*/  IMAD.WIDE.U32 R158, R169, R166, R8 ;  /* 0x000000a6a99e7225 */ /* 0x000fe200078e0008 */
[----:B------:R-:W-:Y:S03]  /*2280*/  BSSY B1, `(.L_x_34) ;  /* 0x0000012000017945 */ /* 0x000fe60003800000 */
[----:B------:R-:W-:Y:S02]  /*2290*/  IMAD.IADD R159, R165, 0x1, R159 ;  /* 0x00000001a59f7824 */ /* 0x000fe400078e029f */
[----:B------:R-:W-:-:S04]  /*22a0*/  IMAD.WIDE.U32 R158, R23, R14, R158 ;  /* 0x0000000e179e7225 */ /* 0x000fc800078e009e */
[----:B0-----:R-:W-:Y:S01]  /*22b0*/  IMAD.IADD R7, R161, 0x1, R159 ;  /* 0x00000001a1077824 */ /* 0x001fe200078e029f */
[----:B------:R-:W-:Y:S02]  /*22c0*/  LEA R6, P4, R158, R12, 0x1 ;  /* 0x0000000c9e067211 */ /* 0x000fe400078808ff */
[----:B------:R-:W-:Y:S02]  /*22d0*/  SHF.L.U64.HI R159, R166, 0x3, R167 ;  /* 0x00000003a69f7819 */ /* 0x000fe400000102a7 */
[----:B------:R-:W-:Y:S01]  /*22e0*/  LEA.HI.X R7, R158, R13, R7, 0x1, P4 ;  /* 0x0000000d9e077211 */ /* 0x000fe200020f0c07 */
[----:B------:R-:W-:Y:S02]  /*22f0*/  IMAD.SHL.U32 R158, R166, 0x8, RZ ;  /* 0x00000008a69e7824 */ /* 0x000fe400078e00ff */
[----:B--2---:R-:W-:-:S05]  /*2300*/  HADD2.F32 R5, -RZ, R15.H0_H0 ;  /* 0x2000000fff057230 */ /* 0x004fca0000004100 */
[----:B------:R-:W-:-:S04]  /*2310*/  FMUL R5, R5, R156 ;  /* 0x0000009c05057220 */ /* 0x000fc80000400000 */
[----:B------:R-:W-:Y:S01]  /*2320*/  FFMA R24, R24, R155, R5 ;  /* 0x0000009b18187223 */ /* 0x000fe20000000005 */
[----:B------:R-:W-:Y:S02]  /*2330*/  LEA.HI.X R5, R160, UR5, R153, 0x1, P0 ;  /* 0x00000005a0057c11 */ /* 0x000fe400080f0c99 */
[----:B------:R-:W-:Y:S02]  /*2340*/  ISETP.GT.AND P0, PT, R3, 0x1, PT ;  /* 0x000000010300780c */ /* 0x000fe40003f04270 */
[----:B------:R-:W-:Y:S02]  /*2350*/  F2FP.F16.F32.PACK_AB R24, RZ, R24 ;  /* 0x00000018ff18723e */ /* 0x000fe400000000ff */
[----:B------:R-:W-:-:S03]  /*2360*/  ISETP.GT.AND P3, PT, R0, RZ, P0 ;  /* 0x000000ff0000720c */ /* 0x000fc60000764270 */
[----:B------:R0:W-:Y:S10]  /*2370*/  @P1 STG.E.U16 desc[UR36][R4.64], R24 ;  /* 0x0000001804001986 */ /* 0x0001f4000c101524 */
[----:B------:R-:W-:Y:S05]  /*2380*/  @!P3 BRA `(.L_x_35) ;  /* 0x000000000004b947 */ /* 0x000fea0003800000 */
[----:B------:R1:W5:Y:S02]  /*2390*/  LDG.E.LTC128B.U16 R15, desc[UR36][R6.64+0x2] ;  /* 0x00000224060f7981 */ /* 0x000364000c1e1520 */
.L_x_35:
[----:B------:R-:W-:Y:S05]  /*23a0*/  BSYNC B1 ;  /* 0x0000000000017941 */ /* 0x000fea0003800000 */
.L_x_34:
[----:B-----5:R-:W-:Y:S01]  /*23b0*/  HADD2.F32 R153, -RZ, R15.H0_H0 ;  /* 0x2000000fff997230 */ /* 0x020fe20000004100 */
[----:B------:R-:W-:Y:S01]  /*23c0*/  ISETP.GT.AND P2, PT, R0, 0x8, P2 ;  /* 0x000000080000780c */ /* 0x000fe20001744270 */
[----:B------:R-:W-:Y:S01]  /*23d0*/  IMAD.WIDE.U32 R158, R169, R166, R158 ;  /* 0x000000a6a99e7225 */ /* 0x000fe200078e009e */
[----:B0-----:R-:W-:-:S03]  /*23e0*/  PRMT R24, R15, 0x7610, R24 ;  /* 0x000076100f187816 */ /* 0x001fc60000000018 */
[----:B------:R-:W-:Y:S01]  /*23f0*/  FMUL R20, R153, R156 ;  /* 0x0000009c99147220 */ /* 0x000fe20000400000 */
[----:B------:R-:W-:Y:S01]  /*2400*/  IMAD.IADD R165, R165, 0x1, R159 ;  /* 0x00000001a5a57824 */ /* 0x000fe200078e029f */
[----:B------:R-:W-:Y:S02]  /*2410*/  IADD3 R162, P1, R162, R158, RZ ;  /* 0x0000009ea2a27210 */ /* 0x000fe40007f3e0ff */
[----:B------:R-:W-:-:S03]  /*2420*/  FFMA R25, R25, R155, R20 ;  /* 0x0000009b19197223 */ /* 0x000fc60000000014 */
[----:B------:R-:W-:Y:S01]  /*2430*/  IMAD.X R21, R165, 0x1, R21, P1 ;  /* 0x00000001a5157824 */ /* 0x000fe200008e0615 */
[C---:B------:R-:W-:Y:S02]  /*2440*/  LEA R20, P1, R162.reuse, R12, 0x1 ;  /* 0x0000000ca2147211 */ /* 0x040fe400078208ff */
[----:B------:R-:W-:Y:S02]  /*2450*/  F2FP.F16.F32.PACK_AB R25, RZ, R25 ;  /* 0x00000019ff19723e */ /* 0x000fe400000000ff */
[----:B------:R-:W-:Y:S02]  /*2460*/  LEA.HI.X R21, R162, R13, R21, 0x1, P1 ;  /* 0x0000000da2157211 */ /* 0x000fe400008f0c15 */
[----:B------:R-:W-:-:S05]  /*2470*/  PRMT R153, R25, 0x7610, R153 ;  /* 0x0000761019997816 */ /* 0x000fca0000000099 */
[----:B------:R0:W-:Y:S04]  /*2480*/  @P3 STG.E.U16 desc[UR36][R4.64+0x2], R153 ;  /* 0x0000029904003986 */ /* 0x0001e8000c101524 */
[----:B------:R-:W2:Y:S01]  /*2490*/  @P2 LDG.E.LTC128B.U16 R24, desc[UR36][R20.64] ;  /* 0x0000002414182981 */ /* 0x000ea2000c1e1520 */
[----:B------:R-:W-:Y:S01]  /*24a0*/  IADD3 R8, P1, R8, R158, RZ ;  /* 0x0000009e08087210 */ /* 0x000fe20007f3e0ff */
[----:B------:R-:W-:Y:S01]  /*24b0*/  BSSY B1, `(.L_x_36) ;  /* 0x0000011000017945 */ /* 0x000fe20003800000 */
[----:B------:R-:W-:Y:S02]  /*24c0*/  SHF.L.U64.HI R11, R10, 0x4, R11 ;  /* 0x000000040a0b7819 */ /* 0x000fe4000001020b */
[----:B------:R-:W-:Y:S01]  /*24d0*/  ISETP.GT.AND P0, PT, R0, 0x8, P0 ;  /* 0x000000080000780c */ /* 0x000fe20000704270 */
[----:B------:R-:W-:Y:S01]  /*24e0*/  IMAD.X R9, R9, 0x1, R165, P1 ;  /* 0x0000000109097824 */ /* 0x000fe200008e06a5 */
[----:B------:R-:W-:-:S05]  /*24f0*/  LEA R10, P1, R10, R4, 0x4 ;  /* 0x000000040a0a7211 */ /* 0x000fca00078220ff */
[----:B------:R-:W-:Y:S02]  /*2500*/  IMAD.X R11, R11, 0x1, R5, P1 ;  /* 0x000000010b0b7824 */ /* 0x000fe400008e0605 */
[----:B--2---:R-:W-:-:S05]  /*2510*/  HADD2.F32 R15, -RZ, R24.H0_H0 ;  /* 0x20000018ff0f7230 */ /* 0x004fca0000004100 */
[----:B------:R-:W-:Y:S01]  /*2520*/  FMUL R25, R15, R156 ;  /* 0x0000009c0f197220 */ /* 0x000fe20000400000 */
[----:B------:R-:W-:-:S04]  /*2530*/  IMAD.WIDE.U32 R14, R23, R14, R8 ;  /* 0x0000000e170e7225 */ /* 0x000fc800078e0008 */
[----:B------:R-:W-:Y:S01]  /*2540*/  FFMA R25, R26, R155, R25 ;  /* 0x0000009b1a197223 */ /* 0x000fe20000000019 */
[----:B------:R-:W-:Y:S01]  /*2550*/  IMAD.IADD R9, R161, 0x1, R15 ;  /* 0x00000001a1097824 */ /* 0x000fe200078e020f */
[----:B------:R-:W-:-:S03]  /*2560*/  LEA R8, P3, R14, R12, 0x1 ;  /* 0x0000000c0e087211 */ /* 0x000fc600078608ff */
[----:B------:R-:W-:Y:S02]  /*2570*/  F2FP.F16.F32.PACK_AB R25, RZ, R25 ;  /* 0x00000019ff19723e */ /* 0x000fe400000000ff */
[----:B------:R-:W-:-:S03]  /*2580*/  LEA.HI.X R9, R14, R13, R9, 0x1, P3 ;  /* 0x0000000d0e097211 */ /* 0x000fc600018f0c09 */
[----:B------:R0:W-:Y:S01]  /*2590*/  @P2 STG.E.U16 desc[UR36][R10.64], R25 ;  /* 0x000000190a002986 */ /* 0x0001e2000c101524 */
[----:B------:R-:W-:Y:S05]  /*25a0*/  @!P0 BRA `(.L_x_37) ;  /* 0x0000000000048947 */ /* 0x000fea0003800000 */
[----:B------:R2:W5:Y:S02]  /*25b0*/  LDG.E.LTC128B.U16 R24, desc[UR36][R8.64+0x2] ;  /* 0x0000022408187981 */ /* 0x000564000c1e1520 */
.L_x_37:
[----:B------:R-:W-:Y:S05]  /*25c0*/  BSYNC B1 ;  /* 0x0000000000017941 */ /* 0x000fea0003800000 */
.L_x_36:
[----:B-----5:R-:W-:Y:S01]  /*25d0*/  HADD2.F32 R13, -RZ, R24.H0_H0 ;  /* 0x20000018ff0d7230 */ /* 0x020fe20000004100 */
[----:B------:R-:W-:Y:S01]  /*25e0*/  ISETP.GT.AND P1, PT, R3, 0x8, PT ;  /* 0x000000080300780c */ /* 0x000fe20003f24270 */
[----:B------:R-:W-:Y:S03]  /*25f0*/  BSSY B1, `(.L_x_38) ;  /* 0x0000008000017945 */ /* 0x000fe60003800000 */
[----:B------:R-:W-:Y:S01]  /*2600*/  FMUL R12, R13, R156 ;  /* 0x0000009c0d0c7220 */ /* 0x000fe20000400000 */
[----:B------:R-:W-:-:S03]  /*2610*/  ISETP.GT.AND P2, PT, R0, RZ, P1 ;  /* 0x000000ff0000720c */ /* 0x000fc60000f44270 */
[----:B------:R-:W-:-:S05]  /*2620*/  FFMA R12, R27, R155, R12 ;  /* 0x0000009b1b0c7223 */ /* 0x000fca000000000c */
[----:B------:R-:W-:-:S05]  /*2630*/  F2FP.F16.F32.PACK_AB R12, RZ, R12 ;  /* 0x0000000cff0c723e */ /* 0x000fca00000000ff */
[----:B------:R3:W-:Y:S01]  /*2640*/  @P0 STG.E.U16 desc[UR36][R10.64+0x2], R12 ;  /* 0x0000020c0a000986 */ /* 0x0007e2000c101524 */
[----:B------:R-:W-:Y:S05]  /*2650*/  @!P2 BRA `(.L_x_39) ;  /* 0x000000000004a947 */ /* 0x000fea0003800000 */
[----:B------:R4:W5:Y:S02]  /*2660*/  LDG.E.LTC128B.U16 R24, desc[UR36][R6.64+0x10] ;  /* 0x0000102406187981 */ /* 0x000964000c1e1520 */
.L_x_39:
[----:B------:R-:W-:Y:S05]  /*2670*/  BSYNC B1 ;  /* 0x0000000000017941 */ /* 0x000fea0003800000 */
.L_x_38:
        /* <DEDUP_REMOVED lines=10> */
.L_x_41:
[----:B------:R-:W-:Y:S05]  /*2720*/  BSYNC B1 ;  /* 0x0000000000017941 */ /* 0x000fea0003800000 */
.L_x_40:
[----:B0----5:R-:W-:Y:S01]  /*2730*/  HADD2.F32 R13, -RZ, R24.H0_H0 ;  /* 0x20000018ff0d7230 */ /* 0x021fe20000004100 */
[----:B------:R-:W-:Y:S01]  /*2740*/  ISETP.GT.AND P1, PT, R0, 0x8, P1 ;  /* 0x000000080000780c */ /* 0x000fe20000f24270 */
[----:B------:R-:W-:Y:S03]  /*2750*/  BSSY B1, `(.L_x_42) ;  /* 0x0000007000017945 */ /* 0x000fe60003800000 */
[----:B---3--:R-:W-:-:S04]  /*2760*/  FMUL R12, R13, R156 ;  /* 0x0000009c0d0c7220 */ /* 0x008fc80000400000 */
[----:B------:R-:W-:-:S05]  /*2770*/  FFMA R12, R29, R155, R12 ;  /* 0x0000009b1d0c7223 */ /* 0x000fca000000000c */
[----:B------:R-:W-:-:S05]  /*2780*/  F2FP.F16.F32.PACK_AB R12, RZ, R12 ;  /* 0x0000000cff0c723e */ /* 0x000fca00000000ff */
[----:B------:R0:W-:Y:S01]  /*2790*/  @P3 STG.E.U16 desc[UR36][R4.64+0x12], R12 ;  /* 0x0000120c04003986 */ /* 0x0001e2000c101524 */
[----:B------:R-:W-:Y:S05]  /*27a0*/  @!P1 BRA `(.L_x_43) ;  /* 0x0000000000049947 */ /* 0x000fea0003800000 */
[----:B------:R3:W5:Y:S02]  /*27b0*/  LDG.E.LTC128B.U16 R24, desc[UR36][R8.64+0x10] ;  /* 0x0000102408187981 */ /* 0x000764000c1e1520 */
.L_x_43:
[----:B------:R-:W-:Y:S05]  /*27c0*/  BSYNC B1 ;  /* 0x0000000000017941 */ /* 0x000fea0003800000 */
.L_x_42:
[----:B-----5:R-:W-:Y:S01]  /*27d0*/  HADD2.F32 R13, -RZ, R24.H0_H0 ;  /* 0x20000018ff0d7230 */ /* 0x020fe20000004100 */
[----:B------:R-:W-:Y:S01]  /*27e0*/  ISETP.GT.AND P0, PT, R0, 0x8, P0 ;  /* 0x000000080000780c */ /* 0x000fe20000704270 */
[----:B------:R-:W-:Y:S03]  /*27f0*/  BSSY B1, `(.L_x_44) ;  /* 0x0000007000017945 */ /* 0x000fe60003800000 */
[----:B------:R-:W-:-:S04]  /*2800*/  FMUL R13, R13, R156 ;  /* 0x0000009c0d0d7220 */ /* 0x000fc80000400000 */
[----:B------:R-:W-:-:S05]  /*2810*/  FFMA R13, R30, R155, R13 ;  /* 0x0000009b1e0d7223 */ /* 0x000fca000000000d */
[----:B------:R-:W-:-:S05]  /*2820*/  F2FP.F16.F32.PACK_AB R13, RZ, R13 ;  /* 0x0000000dff0d723e */ /* 0x000fca00000000ff */
[----:B------:R0:W-:Y:S01]  /*2830*/  @P1 STG.E.U16 desc[UR36][R10.64+0x10], R13 ;  /* 0x0000100d0a001986 */ /* 0x0001e2000c101524 */
[----:B------:R-:W-:Y:S05]  /*2840*/  @!P0 BRA `(.L_x_45) ;  /* 0x0000000000048947 */ /* 0x000fea0003800000 */
[----:B------:R0:W5:Y:S02]  /*2850*/  LDG.E.LTC128B.U16 R24, desc[UR36][R8.64+0x12] ;  /* 0x0000122408187981 */ /* 0x000164000c1e1520 */
.L_x_45:
[----:B------:R-:W-:Y:S05]  /*2860*/  BSYNC B1 ;  /* 0x0000000000017941 */ /* 0x000fea0003800000 */
.L_x_44:
[----:B0----5:R-:W-:Y:S01]  /*2870*/  HADD2.F32 R13, -RZ, R24.H0_H0 ;  /* 0x20000018ff0d7230 */ /* 0x021fe20000004100 */
        /* <DEDUP_REMOVED lines=9> */
.L_x_47:
[----:B------:R-:W-:Y:S05]  /*2910*/  BSYNC B1 ;  /* 0x0000000000017941 */ /* 0x000fea0003800000 */
.L_x_46:
        /* <DEDUP_REMOVED lines=10> */
.L_x_49:
[----:B------:R-:W-:Y:S05]  /*29c0*/  BSYNC B1 ;  /* 0x0000000000017941 */ /* 0x000fea0003800000 */
.L_x_48:
[----:B0----5:R-:W-:Y:S01]  /*29d0*/  HADD2.F32 R13, -RZ, R24.H0_H0 ;  /* 0x20000018ff0d7230 */ /* 0x021fe20000004100 */
        /* <DEDUP_REMOVED lines=8> */
.L_x_51:
[----:B------:R-:W-:Y:S05]  /*2a60*/  BSYNC B1 ;  /* 0x0000000000017941 */ /* 0x000fea0003800000 */
.L_x_50:
        /* <DEDUP_REMOVED lines=9> */
.L_x_53:
[----:B------:R-:W-:Y:S05]  /*2b00*/  BSYNC B1 ;  /* 0x0000000000017941 */ /* 0x000fea0003800000 */
.L_x_52:
        /* <DEDUP_REMOVED lines=10> */
.L_x_55:
[----:B------:R-:W-:Y:S05]  /*2bb0*/  BSYNC B1 ;  /* 0x0000000000017941 */ /* 0x000fea0003800000 */
.L_x_54:
        /* <DEDUP_REMOVED lines=10> */
.L_x_57:
[----:B------:R-:W-:Y:S05]  /*2c60*/  BSYNC B1 ;  /* 0x0000000000017941 */ /* 0x000fea0003800000 */
.L_x_56:
        /* <DEDUP_REMOVED lines=9> */
.L_x_59:
[----:B------:R-:W-:Y:S05]  /*2d00*/  BSYNC B1 ;  /* 0x0000000000017941 */ /* 0x000fea0003800000 */
.L_x_58:
        /* <DEDUP_REMOVED lines=9> */
.L_x_61:
[----:B------:R-:W-:Y:S05]  /*2da0*/  BSYNC B1 ;  /* 0x0000000000017941 */ /* 0x000fea0003800000 */
.L_x_60:
        /* <DEDUP_REMOVED lines=10> */
.L_x_63:
[----:B------:R-:W-:Y:S05]  /*2e50*/  BSYNC B1 ;  /* 0x0000000000017941 */ /* 0x000fea0003800000 */
.L_x_62:
        /* <DEDUP_REMOVED lines=10> */
.L_x_65:
[----:B------:R-:W-:Y:S05]  /*2f00*/  BSYNC B1 ;  /* 0x0000000000017941 */ /* 0x000fea0003800000 */
.L_x_64:
        /* <DEDUP_REMOVED lines=9> */
.L_x_67:
[----:B------:R-:W-:Y:S05]  /*2fa0*/  BSYNC B1 ;  /* 0x0000000000017941 */ /* 0x000fea0003800000 */
.L_x_66:
        /* <DEDUP_REMOVED lines=9> */
.L_x_69:
[----:B------:R-:W-:Y:S05]  /*3040*/  BSYNC B1 ;  /* 0x0000000000017941 */ /* 0x000fea0003800000 */
.L_x_68:
        /* <DEDUP_REMOVED lines=10> */
.L_x_71:
[----:B------:R-:W-:Y:S05]  /*30f0*/  BSYNC B1 ;  /* 0x0000000000017941 */ /* 0x000fea0003800000 */
.L_x_70:
        /* <DEDUP_REMOVED lines=10> */
.L_x_73:
[----:B------:R-:W-:Y:S05]  /*31a0*/  BSYNC B1 ;  /* 0x0000000000017941 */ /* 0x000fea0003800000 */
.L_x_72:
        /* <DEDUP_REMOVED lines=9> */
.L_x_75:
[----:B------:R-:W-:Y:S05]  /*3240*/  BSYNC B1 ;  /* 0x0000000000017941 */ /* 0x000fea0003800000 */
.L_x_74:
        /* <DEDUP_REMOVED lines=9> */
.L_x_77:
[----:B------:R-:W-:Y:S05]  /*32e0*/  BSYNC B1 ;  /* 0x0000000000017941 */ /* 0x000fea0003800000 */
.L_x_76:
        /* <DEDUP_REMOVED lines=10> */
.L_x_79:
[----:B------:R-:W-:Y:S05]  /*3390*/  BSYNC B1 ;  /* 0x0000000000017941 */ /* 0x000fea0003800000 */
.L_x_78:
        /* <DEDUP_REMOVED lines=10> */
.L_x_81:
[----:B------:R-:W-:Y:S05]  /*3440*/  BSYNC B1 ;  /* 0x0000000000017941 */ /* 0x000fea0003800000 */
.L_x_80:
        /* <DEDUP_REMOVED lines=9> */
.L_x_83:
[----:B------:R-:W-:Y:S05]  /*34e0*/  BSYNC B1 ;  /* 0x0000000000017941 */ /* 0x000fea0003800000 */
.L_x_82:
        /* <DEDUP_REMOVED lines=9> */
.L_x_85:
[----:B------:R-:W-:Y:S05]  /*3580*/  BSYNC B1 ;  /* 0x0000000000017941 */ /* 0x000fea0003800000 */
.L_x_84:
        /* <DEDUP_REMOVED lines=10> */
.L_x_87:
[----:B------:R-:W-:Y:S05]  /*3630*/  BSYNC B1 ;  /* 0x0000000000017941 */ /* 0x000fea0003800000 */
.L_x_86:
        /* <DEDUP_REMOVED lines=10> */
.L_x_89:
[----:B------:R-:W-:Y:S05]  /*36e0*/  BSYNC B1 ;  /* 0x0000000000017941 */ /* 0x000fea0003800000 */
.L_x_88:
        /* <DEDUP_REMOVED lines=9> */
.L_x_91:
[----:B------:R-:W-:Y:S05]  /*3780*/  BSYNC B1 ;  /* 0x0000000000017941 */ /* 0x000fea0003800000 */
.L_x_90:
        /* <DEDUP_REMOVED lines=9> */
.L_x_93:
[----:B------:R-:W-:Y:S05]  /*3820*/  BSYNC B1 ;  /* 0x0000000000017941 */ /* 0x000fea0003800000 */
.L_x_92:
        /* <DEDUP_REMOVED lines=10> */
.L_x_95:
[----:B------:R-:W-:Y:S05]  /*38d0*/  BSYNC B1 ;  /* 0x0000000000017941 */ /* 0x000fea0003800000 */
.L_x_94:
        /* <DEDUP_REMOVED lines=10> */
.L_x_97:
[----:B------:R-:W-:Y:S05]  /*3980*/  BSYNC B1 ;  /* 0x0000000000017941 */ /* 0x000fea0003800000 */
.L_x_96:
        /* <DEDUP_REMOVED lines=9> */
.L_x_99:
[----:B------:R-:W-:Y:S05]  /*3a20*/  BSYNC B1 ;  /* 0x0000000000017941 */ /* 0x000fea0003800000 */
.L_x_98:
        /* <DEDUP_REMOVED lines=9> */
.L_x_101:
[----:B------:R-:W-:Y:S05]  /*3ac0*/  BSYNC B1 ;  /* 0x0000000000017941 */ /* 0x000fea0003800000 */
.L_x_100:
        /* <DEDUP_REMOVED lines=10> */
.L_x_103:
[----:B------:R-:W-:Y:S05]  /*3b70*/  BSYNC B1 ;  /* 0x0000000000017941 */ /* 0x000fea0003800000 */
.L_x_102:
        /* <DEDUP_REMOVED lines=10> */
.L_x_105:
[----:B------:R-:W-:Y:S05]  /*3c20*/  BSYNC B1 ;  /* 0x0000000000017941 */ /* 0x000fea0003800000 */
.L_x_104:
        /* <DEDUP_REMOVED lines=9> */
.L_x_107:
[----:B------:R-:W-:Y:S05]  /*3cc0*/  BSYNC B1 ;  /* 0x0000000000017941 */ /* 0x000fea0003800000 */
.L_x_106:
        /* <DEDUP_REMOVED lines=9> */
.L_x_109:
[----:B------:R-:W-:Y:S05]  /*3d60*/  BSYNC B1 ;  /* 0x0000000000017941 */ /* 0x000fea0003800000 */
.L_x_108:
        /* <DEDUP_REMOVED lines=10> */
.L_x_111:
[----:B------:R-:W-:Y:S05]  /*3e10*/  BSYNC B1 ;  /* 0x0000000000017941 */ /* 0x000fea0003800000 */
.L_x_110:
        /* <DEDUP_REMOVED lines=10> */
.L_x_113:
[----:B------:R-:W-:Y:S05]  /*3ec0*/  BSYNC B1 ;  /* 0x0000000000017941 */ /* 0x000fea0003800000 */
.L_x_112:
        /* <DEDUP_REMOVED lines=9> */
.L_x_115:
[----:B------:R-:W-:Y:S05]  /*3f60*/  BSYNC B1 ;  /* 0x0000000000017941 */ /* 0x000fea0003800000 */
.L_x_114:
        /* <DEDUP_REMOVED lines=9> */
.L_x_117:
[----:B------:R-:W-:Y:S05]  /*4000*/  BSYNC B1 ;  /* 0x0000000000017941 */ /* 0x000fea0003800000 */
.L_x_116:
        /* <DEDUP_REMOVED lines=10> */
.L_x_119:
[----:B------:R-:W-:Y:S05]  /*40b0*/  BSYNC B1 ;  /* 0x0000000000017941 */ /* 0x000fea0003800000 */
.L_x_118:
        /* <DEDUP_REMOVED lines=10> */
.L_x_121:
[----:B------:R-:W-:Y:S05]  /*4160*/  BSYNC B1 ;  /* 0x0000000000017941 */ /* 0x000fea0003800000 */
.L_x_120:
        /* <DEDUP_REMOVED lines=9> */
.L_x_123:
[----:B------:R-:W-:Y:S05]  /*4200*/  BSYNC B1 ;  /* 0x0000000000017941 */ /* 0x000fea0003800000 */
.L_x_122:
        /* <DEDUP_REMOVED lines=9> */
.L_x_125:
[----:B------:R-:W-:Y:S05]  /*42a0*/  BSYNC B1 ;  /* 0x0000000000017941 */ /* 0x000fea0003800000 */
.L_x_124:
        /* <DEDUP_REMOVED lines=10> */
.L_x_127:
[----:B------:R-:W-:Y:S05]  /*4350*/  BSYNC B1 ;  /* 0x0000000000017941 */ /* 0x000fea0003800000 */
.L_x_126:
        /* <DEDUP_REMOVED lines=10> */
.L_x_129:
[----:B------:R-:W-:Y:S05]  /*4400*/  BSYNC B1 ;  /* 0x0000000000017941 */ /* 0x000fea0003800000 */
.L_x_128:
        /* <DEDUP_REMOVED lines=9> */
.L_x_131:
[----:B------:R-:W-:Y:S05]  /*44a0*/  BSYNC B1 ;  /* 0x0000000000017941 */ /* 0x000fea0003800000 */
.L_x_130:
        /* <DEDUP_REMOVED lines=9> */
.L_x_133:
[----:B------:R-:W-:Y:S05]  /*4540*/  BSYNC B1 ;  /* 0x0000000000017941 */ /* 0x000fea0003800000 */
.L_x_132:
        /* <DEDUP_REMOVED lines=10> */
.L_x_135:
[----:B------:R-:W-:Y:S05]  /*45f0*/  BSYNC B1 ;  /* 0x0000000000017941 */ /* 0x000fea0003800000 */
.L_x_134:
        /* <DEDUP_REMOVED lines=10> */
.L_x_137:
[----:B------:R-:W-:Y:S05]  /*46a0*/  BSYNC B1 ;  /* 0x0000000000017941 */ /* 0x000fea0003800000 */
.L_x_136:
        /* <DEDUP_REMOVED lines=9> */
.L_x_139:
[----:B------:R-:W-:Y:S05]  /*4740*/  BSYNC B1 ;  /* 0x0000000000017941 */ /* 0x000fea0003800000 */
.L_x_138:
        /* <DEDUP_REMOVED lines=9> */
.L_x_141:
[----:B------:R-:W-:Y:S05]  /*47e0*/  BSYNC B1 ;  /* 0x0000000000017941 */ /* 0x000fea0003800000 */
.L_x_140:
        /* <DEDUP_REMOVED lines=10> */
.L_x_143:
[----:B------:R-:W-:Y:S05]  /*4890*/  BSYNC B1 ;  /* 0x0000000000017941 */ /* 0x000fea0003800000 */
.L_x_142:
        /* <DEDUP_REMOVED lines=10> */
.L_x_145:
[----:B------:R-:W-:Y:S05]  /*4940*/  BSYNC B1 ;  /* 0x0000000000017941 */ /* 0x000fea0003800000 */
.L_x_144:
        /* <DEDUP_REMOVED lines=9> */
.L_x_147:
[----:B------:R-:W-:Y:S05]  /*49e0*/  BSYNC B1 ;  /* 0x0000000000017941 */ /* 0x000fea0003800000 */
.L_x_146:
        /* <DEDUP_REMOVED lines=9> */
.L_x_149:
[----:B------:R-:W-:Y:S05]  /*4a80*/  BSYNC B1 ;  /* 0x0000000000017941 */ /* 0x000fea0003800000 */
.L_x_148:
        /* <DEDUP_REMOVED lines=10> */
.L_x_151:
[----:B------:R-:W-:Y:S05]  /*4b30*/  BSYNC B1 ;  /* 0x0000000000017941 */ /* 0x000fea0003800000 */
.L_x_150:
        /* <DEDUP_REMOVED lines=10> */
.L_x_153:
[----:B------:R-:W-:Y:S05]  /*4be0*/  BSYNC B1 ;  /* 0x0000000000017941 */ /* 0x000fea0003800000 */
.L_x_152:
        /* <DEDUP_REMOVED lines=9> */
.L_x_155:
[----:B------:R-:W-:Y:S05]  /*4c80*/  BSYNC B1 ;  /* 0x0000000000017941 */ /* 0x000fea0003800000 */
.L_x_154:
        /* <DEDUP_REMOVED lines=9> */
.L_x_157:
[----:B------:R-:W-:Y:S05]  /*4d20*/  BSYNC B1 ;  /* 0x0000000000017941 */ /* 0x000fea0003800000 */
.L_x_156:
        /* <DEDUP_REMOVED lines=10> */
.L_x_159:
[----:B------:R-:W-:Y:S05]  /*4dd0*/  BSYNC B1 ;  /* 0x0000000000017941 */ /* 0x000fea0003800000 */
.L_x_158:
        /* <DEDUP_REMOVED lines=10> */
.L_x_161:
[----:B------:R-:W-:Y:S05]  /*4e80*/  BSYNC B1 ;  /* 0x0000000000017941 */ /* 0x000fea0003800000 */
.L_x_160:
        /* <DEDUP_REMOVED lines=9> */
.L_x_163:
[----:B------:R-:W-:Y:S05]  /*4f20*/  BSYNC B1 ;  /* 0x0000000000017941 */ /* 0x000fea0003800000 */
.L_x_162:
        /* <DEDUP_REMOVED lines=9> */
.L_x_165:
[----:B------:R-:W-:Y:S05]  /*4fc0*/  BSYNC B1 ;  /* 0x0000000000017941 */ /* 0x000fea0003800000 */
.L_x_164:
        /* <DEDUP_REMOVED lines=10> */
.L_x_167:
[----:B------:R-:W-:Y:S05]  /*5070*/  BSYNC B1 ;  /* 0x0000000000017941 */ /* 0x000fea0003800000 */
.L_x_166:
        /* <DEDUP_REMOVED lines=10> */
.L_x_169:
[----:B------:R-:W-:Y:S05]  /*5120*/  BSYNC B1 ;  /* 0x0000000000017941 */ /* 0x000fea0003800000 */
.L_x_168:
        /* <DEDUP_REMOVED lines=9> */
.L_x_171:
[----:B------:R-:W-:Y:S05]  /*51c0*/  BSYNC B1 ;  /* 0x0000000000017941 */ /* 0x000fea0003800000 */
.L_x_170:
        /* <DEDUP_REMOVED lines=9> */
.L_x_173:
[----:B------:R-:W-:Y:S05]  /*5260*/  BSYNC B1 ;  /* 0x0000000000017941 */ /* 0x000fea0003800000 */
.L_x_172:
        /* <DEDUP_REMOVED lines=10> */
.L_x_175:
[----:B------:R-:W-:Y:S05]  /*5310*/  BSYNC B1 ;  /* 0x0000000000017941 */ /* 0x000fea0003800000 */
.L_x_174:
        /* <DEDUP_REMOVED lines=10> */
.L_x_177:
[----:B------:R-:W-:Y:S05]  /*53c0*/  BSYNC B1 ;  /* 0x0000000000017941 */ /* 0x000fea0003800000 */
.L_x_176:
        /* <DEDUP_REMOVED lines=9> */
.L_x_179:
[----:B------:R-:W-:Y:S05]  /*5460*/  BSYNC B1 ;  /* 0x0000000000017941 */ /* 0x000fea0003800000 */
.L_x_178:
        /* <DEDUP_REMOVED lines=9> */
.L_x_181:
[----:B------:R-:W-:Y:S05]  /*5500*/  BSYNC B1 ;  /* 0x0000000000017941 */ /* 0x000fea0003800000 */
.L_x_180:
        /* <DEDUP_REMOVED lines=10> */
.L_x_183:
[----:B------:R-:W-:Y:S05]  /*55b0*/  BSYNC B1 ;  /* 0x0000000000017941 */ /* 0x000fea0003800000 */
.L_x_182:
        /* <DEDUP_REMOVED lines=10> */
.L_x_185:
[----:B------:R-:W-:Y:S05]  /*5660*/  BSYNC B1 ;  /* 0x0000000000017941 */ /* 0x000fea0003800000 */
.L_x_184:
        /* <DEDUP_REMOVED lines=9> */
.L_x_187:
[----:B------:R-:W-:Y:S05]  /*5700*/  BSYNC B1 ;  /* 0x0000000000017941 */ /* 0x000fea0003800000 */
.L_x_186:
        /* <DEDUP_REMOVED lines=9> */
.L_x_189:
[----:B------:R-:W-:Y:S05]  /*57a0*/  BSYNC B1 ;  /* 0x0000000000017941 */ /* 0x000fea0003800000 */
.L_x_188:
        /* <DEDUP_REMOVED lines=10> */
.L_x_191:
[----:B------:R-:W-:Y:S05]  /*5850*/  BSYNC B1 ;  /* 0x0000000000017941 */ /* 0x000fea0003800000 */
.L_x_190:
        /* <DEDUP_REMOVED lines=10> */
.L_x_193:
[----:B------:R-:W-:Y:S05]  /*5900*/  BSYNC B1 ;  /* 0x0000000000017941 */ /* 0x000fea0003800000 */
.L_x_192:
        /* <DEDUP_REMOVED lines=9> */
.L_x_195:
[----:B------:R-:W-:Y:S05]  /*59a0*/  BSYNC B1 ;  /* 0x0000000000017941 */ /* 0x000fea0003800000 */
.L_x_194:
        /* <DEDUP_REMOVED lines=9> */
.L_x_197:
[----:B------:R-:W-:Y:S05]  /*5a40*/  BSYNC B1 ;  /* 0x0000000000017941 */ /* 0x000fea0003800000 */
.L_x_196:
        /* <DEDUP_REMOVED lines=10> */
.L_x_199:
[----:B------:R-:W-:Y:S05]  /*5af0*/  BSYNC B1 ;  /* 0x0000000000017941 */ /* 0x000fea0003800000 */
.L_x_198:
        /* <DEDUP_REMOVED lines=10> */
.L_x_201:
[----:B------:R-:W-:Y:S05]  /*5ba0*/  BSYNC B1 ;  /* 0x0000000000017941 */ /* 0x000fea0003800000 */
.L_x_200:
        /* <DEDUP_REMOVED lines=9> */
.L_x_203:
[----:B------:R-:W-:Y:S05]  /*5c40*/  BSYNC B1 ;  /* 0x0000000000017941 */ /* 0x000fea0003800000 */
.L_x_202:
        /* <DEDUP_REMOVED lines=9> */
.L_x_205:
[----:B------:R-:W-:Y:S05]  /*5ce0*/  BSYNC B1 ;  /* 0x0000000000017941 */ /* 0x000fea0003800000 */
.L_x_204:
        /* <DEDUP_REMOVED lines=10> */
.L_x_207:
[----:B------:R-:W-:Y:S05]  /*5d90*/  BSYNC B1 ;  /* 0x0000000000017941 */ /* 0x000fea0003800000 */
.L_x_206:
        /* <DEDUP_REMOVED lines=10> */
.L_x_209:
[----:B------:R-:W-:Y:S05]  /*5e40*/  BSYNC B1 ;  /* 0x0000000000017941 */ /* 0x000fea0003800000 */
.L_x_208:
        /* <DEDUP_REMOVED lines=9> */
.L_x_211:
[----:B------:R-:W-:Y:S05]  /*5ee0*/  BSYNC B1 ;  /* 0x0000000000017941 */ /* 0x000fea0003800000 */
.L_x_210:
        /* <DEDUP_REMOVED lines=9> */
.L_x_213:
[----:B------:R-:W-:Y:S05]  /*5f80*/  BSYNC B1 ;  /* 0x0000000000017941 */ /* 0x000fea0003800000 */
.L_x_212:
        /* <DEDUP_REMOVED lines=10> */
.L_x_215:
[----:B------:R-:W-:Y:S05]  /*6030*/  BSYNC B1 ;  /* 0x0000000000017941 */ /* 0x000fea0003800000 */
.L_x_214:
        /* <DEDUP_REMOVED lines=10> */
.L_x_217:
[----:B------:R-:W-:Y:S05]  /*60e0*/  BSYNC B1 ;  /* 0x0000000000017941 */ /* 0x000fea0003800000 */
.L_x_216:
        /* <DEDUP_REMOVED lines=9> */
.L_x_219:
[----:B------:R-:W-:Y:S05]  /*6180*/  BSYNC B1 ;  /* 0x0000000000017941 */ /* 0x000fea0003800000 */
.L_x_218:
        /* <DEDUP_REMOVED lines=9> */
.L_x_221:
[----:B------:R-:W-:Y:S05]  /*6220*/  BSYNC B1 ;  /* 0x0000000000017941 */ /* 0x000fea0003800000 */
.L_x_220:
        /* <DEDUP_REMOVED lines=10> */
.L_x_223:
[----:B------:R-:W-:Y:S05]  /*62d0*/  BSYNC B1 ;  /* 0x0000000000017941 */ /* 0x000fea0003800000 */
.L_x_222:
        /* <DEDUP_REMOVED lines=10> */
.L_x_225:
[----:B------:R-:W-:Y:S05]  /*6380*/  BSYNC B1 ;  /* 0x0000000000017941 */ /* 0x000fea0003800000 */
.L_x_224:
        /* <DEDUP_REMOVED lines=9> */
.L_x_227:
[----:B------:R-:W-:Y:S05]  /*6420*/  BSYNC B1 ;  /* 0x0000000000017941 */ /* 0x000fea0003800000 */
.L_x_226:
        /* <DEDUP_REMOVED lines=9> */
.L_x_229:
[----:B------:R-:W-:Y:S05]  /*64c0*/  BSYNC B1 ;  /* 0x0000000000017941 */ /* 0x000fea0003800000 */
.L_x_228:
        /* <DEDUP_REMOVED lines=10> */
.L_x_231:
[----:B------:R-:W-:Y:S05]  /*6570*/  BSYNC B1 ;  /* 0x0000000000017941 */ /* 0x000fea0003800000 */
.L_x_230:
        /* <DEDUP_REMOVED lines=10> */
.L_x_233:
[----:B------:R-:W-:Y:S05]  /*6620*/  BSYNC B1 ;  /* 0x0000000000017941 */ /* 0x000fea0003800000 */
.L_x_232:
        /* <DEDUP_REMOVED lines=9> */
.L_x_235:
[----:B------:R-:W-:Y:S05]  /*66c0*/  BSYNC B1 ;  /* 0x0000000000017941 */ /* 0x000fea0003800000 */
.L_x_234:
        /* <DEDUP_REMOVED lines=9> */
.L_x_237:
[----:B------:R-:W-:Y:S05]  /*6760*/  BSYNC B1 ;  /* 0x0000000000017941 */ /* 0x000fea0003800000 */
.L_x_236:
        /* <DEDUP_REMOVED lines=10> */
.L_x_239:
[----:B------:R-:W-:Y:S05]  /*6810*/  BSYNC B1 ;  /* 0x0000000000017941 */ /* 0x000fea0003800000 */
.L_x_238:
        /* <DEDUP_REMOVED lines=10> */
.L_x_241:
[----:B------:R-:W-:Y:S05]  /*68c0*/  BSYNC B1 ;  /* 0x0000000000017941 */ /* 0x000fea0003800000 */
.L_x_240:
        /* <DEDUP_REMOVED lines=9> */
.L_x_243:
[----:B------:R-:W-:Y:S05]  /*6960*/  BSYNC B1 ;  /* 0x0000000000017941 */ /* 0x000fea0003800000 */
.L_x_242:
        /* <DEDUP_REMOVED lines=9> */
.L_x_245:
[----:B------:R-:W-:Y:S05]  /*6a00*/  BSYNC B1 ;  /* 0x0000000000017941 */ /* 0x000fea0003800000 */
.L_x_244:
        /* <DEDUP_REMOVED lines=10> */
.L_x_247:
[----:B------:R-:W-:Y:S05]  /*6ab0*/  BSYNC B1 ;  /* 0x0000000000017941 */ /* 0x000fea0003800000 */
.L_x_246:
        /* <DEDUP_REMOVED lines=10> */
.L_x_249:
[----:B------:R-:W-:Y:S05]  /*6b60*/  BSYNC B1 ;  /* 0x0000000000017941 */ /* 0x000fea0003800000 */
.L_x_248:
        /* <DEDUP_REMOVED lines=9> */
.L_x_251:
[----:B------:R-:W-:Y:S05]  /*6c00*/  BSYNC B1 ;  /* 0x0000000000017941 */ /* 0x000fea0003800000 */
.L_x_250:
        /* <DEDUP_REMOVED lines=9> */
.L_x_253:
[----:B------:R-:W-:Y:S05]  /*6ca0*/  BSYNC B1 ;  /* 0x0000000000017941 */ /* 0x000fea0003800000 */
.L_x_252:
        /* <DEDUP_REMOVED lines=10> */
.L_x_255:
[----:B------:R-:W-:Y:S05]  /*6d50*/  BSYNC B1 ;  /* 0x0000000000017941 */ /* 0x000fea0003800000 */
.L_x_254:
        /* <DEDUP_REMOVED lines=10> */
.L_x_257:
[----:B------:R-:W-:Y:S05]  /*6e00*/  BSYNC B1 ;  /* 0x0000000000017941 */ /* 0x000fea0003800000 */
.L_x_256:
        /* <DEDUP_REMOVED lines=9> */
.L_x_259:
[----:B------:R-:W-:Y:S05]  /*6ea0*/  BSYNC B1 ;  /* 0x0000000000017941 */ /* 0x000fea0003800000 */
.L_x_258:
        /* <DEDUP_REMOVED lines=9> */
.L_x_261:
[----:B------:R-:W-:Y:S05]  /*6f40*/  BSYNC B1 ;  /* 0x0000000000017941 */ /* 0x000fea0003800000 */
.L_x_260:
        /* <DEDUP_REMOVED lines=10> */
.L_x_263:
[----:B------:R-:W-:Y:S05]  /*6ff0*/  BSYNC B1 ;  /* 0x0000000000017941 */ /* 0x000fea0003800000 */
.L_x_262:
        /* <DEDUP_REMOVED lines=10> */
.L_x_265:
[----:B------:R-:W-:Y:S05]  /*70a0*/  BSYNC B1 ;  /* 0x0000000000017941 */ /* 0x000fea0003800000 */
.L_x_264:
        /* <DEDUP_REMOVED lines=9> */
.L_x_267:
[----:B------:R-:W-:Y:S05]  /*7140*/  BSYNC B1 ;  /* 0x0000000000017941 */ /* 0x000fea0003800000 */
.L_x_266:
        /* <DEDUP_REMOVED lines=9> */
.L_x_269:
[----:B------:R-:W-:Y:S05]  /*71e0*/  BSYNC B1 ;  /* 0x0000000000017941 */ /* 0x000fea0003800000 */
.L_x_268:
        /* <DEDUP_REMOVED lines=10> */
.L_x_271:
[----:B------:R-:W-:Y:S05]  /*7290*/  BSYNC B1 ;  /* 0x0000000000017941 */ /* 0x000fea0003800000 */
.L_x_270:
        /* <DEDUP_REMOVED lines=10> */
.L_x_273:
[----:B------:R-:W-:Y:S05]  /*7340*/  BSYNC B1 ;  /* 0x0000000000017941 */ /* 0x000fea0003800000 */
.L_x_272:
        /* <DEDUP_REMOVED lines=9> */
.L_x_275:
[----:B------:R-:W-:Y:S05]  /*73e0*/  BSYNC B1 ;  /* 0x0000000000017941 */ /* 0x000fea0003800000 */
.L_x_274:
        /* <DEDUP_REMOVED lines=9> */
.L_x_277:
[----:B------:R-:W-:Y:S05]  /*7480*/  BSYNC B1 ;  /* 0x0000000000017941 */ /* 0x000fea0003800000 */
.L_x_276:
        /* <DEDUP_REMOVED lines=10> */
.L_x_279:
[----:B------:R-:W-:Y:S05]  /*7530*/  BSYNC B1 ;  /* 0x0000000000017941 */ /* 0x000fea0003800000 */
.L_x_278:
        /* <DEDUP_REMOVED lines=10> */
.L_x_281:
[----:B------:R-:W-:Y:S05]  /*75e0*/  BSYNC B1 ;  /* 0x0000000000017941 */ /* 0x000fea0003800000 */
.L_x_280:
[----:B-----5:R-:W-:Y:S01]  /*75f0*/  HADD2.F32 R3, -RZ, R24.H0_H0 ;  /* 0x20000018ff037230 */ /* 0x020fe20000004100 */
[----:B------:R-:W-:Y:S01]  /*7600*/  ISETP.GT.AND P1, PT, R0, 0x8, P1 ;  /* 0x000000080000780c */ /* 0x000fe20000f24270 */
[----:B------:R-:W-:Y:S03]  /*7610*/  BSSY B1, `(.L_x_282) ;  /* 0x0000007000017945 */ /* 0x000fe60003800000 */
[----:B01--4-:R-:W-:-:S04]  /*7620*/  FMUL R6, R3, R156 ;  /* 0x0000009c03067220 */ /* 0x013fc80000400000 */
[----:B------:R-:W-:-:S05]  /*7630*/  FFMA R6, R149, R155, R6 ;  /* 0x0000009b95067223 */ /* 0x000fca0000000006 */
[----:B------:R-:W-:-:S05]  /*7640*/  F2FP.F16.F32.PACK_AB R6, RZ, R6 ;  /* 0x00000006ff06723e */ /* 0x000fca00000000ff */
[----:B------:R0:W-:Y:S01]  /*7650*/  @P3 STG.E.U16 desc[UR36][R4.64+0x1f2], R6 ;  /* 0x0001f20604003986 */ /* 0x0001e2000c101524 */
[----:B------:R-:W-:Y:S05]  /*7660*/  @!P1 BRA `(.L_x_283) ;  /* 0x0000000000049947 */ /* 0x000fea0003800000 */
[----:B------:R1:W5:Y:S02]  /*7670*/  LDG.E.LTC128B.U16 R24, desc[UR36][R8.64+0x1f0] ;  /* 0x0001f02408187981 */ /* 0x000364000c1e1520 */
.L_x_283:
[----:B------:R-:W-:Y:S05]  /*7680*/  BSYNC B1 ;  /* 0x0000000000017941 */ /* 0x000fea0003800000 */
.L_x_282:
[----:B-----5:R-:W-:Y:S01]  /*7690*/  HADD2.F32 R3, -RZ, R24.H0_H0 ;  /* 0x20000018ff037230 */ /* 0x020fe20000004100 */
[----:B------:R-:W-:Y:S01]  /*76a0*/  ISETP.GT.AND P0, PT, R0, 0x8, P0 ;  /* 0x000000080000780c */ /* 0x000fe20000704270 */
[----:B0-----:R-:W-:Y:S01]  /*76b0*/  @P1 IMAD.MOV.U32 R4, RZ, RZ, R10 ;  /* 0x000000ffff041224 */ /* 0x001fe200078e000a */
[----:B------:R-:W-:Y:S01]  /*76c0*/  BSSY B1, `(.L_x_284) ;  /* 0x0000008000017945 */ /* 0x000fe20003800000 */
[----:B------:R-:W-:Y:S02]  /*76d0*/  @P1 IMAD.MOV.U32 R5, RZ, RZ, R11 ;  /* 0x000000ffff051224 */ /* 0x000fe400078e000b */
[----:B------:R-:W-:-:S04]  /*76e0*/  FMUL R3, R3, R156 ;  /* 0x0000009c03037220 */ /* 0x000fc80000400000 */
[----:B------:R-:W-:-:S05]  /*76f0*/  FFMA R3, R150, R155, R3 ;  /* 0x0000009b96037223 */ /* 0x000fca0000000003 */
[----:B------:R-:W-:-:S05]  /*7700*/  F2FP.F16.F32.PACK_AB R3, RZ, R3 ;  /* 0x00000003ff03723e */ /* 0x000fca00000000ff */
[----:B------:R0:W-:Y:S01]  /*7710*/  @P1 STG.E.U16 desc[UR36][R4.64+0x1f0], R3 ;  /* 0x0001f00304001986 */ /* 0x0001e2000c101524 */
[----:B------:R-:W-:Y:S05]  /*7720*/  @!P0 BRA `(.L_x_285) ;  /* 0x0000000000048947 */ /* 0x000fea0003800000 */
[----:B------:R4:W5:Y:S02]  /*7730*/  LDG.E.LTC128B.U16 R24, desc[UR36][R8.64+0x1f2] ;  /* 0x0001f22408187981 */ /* 0x000964000c1e1520 */
.L_x_285:
[----:B------:R-:W-:Y:S05]  /*7740*/  BSYNC B1 ;  /* 0x0000000000017941 */ /* 0x000fea0003800000 */
.L_x_284:
[----:B------:R-:W-:Y:S05]  /*7750*/  @!P0 BRA `(.L_x_286) ;  /* 0x0000002400308947 */ /* 0x000fea0003800000 */
[----:B0----5:R-:W-:-:S05]  /*7760*/  HADD2.F32 R3, -RZ, R24.H0_H0 ;  /* 0x20000018ff037230 */ /* 0x021fca0000004100 */
[----:B------:R-:W-:-:S04]  /*7770*/  FMUL R0, R3, R156 ;  /* 0x0000009c03007220 */ /* 0x000fc80000400000 */
[----:B------:R-:W-:-:S05]  /*7780*/  FFMA R0, R151, R155, R0 ;  /* 0x0000009b97007223 */ /* 0x000fca0000000000 */
[----:B------:R-:W-:-:S05]  /*7790*/  F2FP.F16.F32.PACK_AB R0, RZ, R0 ;  /* 0x00000000ff00723e */ /* 0x000fca00000000ff */
[----:B------:R0:W-:Y:S01]  /*77a0*/  STG.E.U16 desc[UR36][R10.64+0x1f2], R0 ;  /* 0x0001f2000a007986 */ /* 0x0001e2000c101524 */
[----:B------:R-:W-:Y:S05]  /*77b0*/  BRA `(.L_x_286) ;  /* 0x0000002400187947 */ /* 0x000fea0003800000 */
.L_x_33:
[----:B------:R-:W-:Y:S01]  /*77c0*/  ISETP.GT.AND P0, PT, R3, 0x1, PT ;  /* 0x000000010300780c */ /* 0x000fe20003f04270 */
[----:B------:R-:W-:Y:S01]  /*77d0*/  ULDC.64 UR4, c[0x0][0x5c0] ;  /* 0x0001700000047ab9 */ /* 0x000fe20000000a00 */
[-C--:B------:R-:W-:Y:S01]  /*77e0*/  FMUL R24, R24, R155.reuse ;  /* 0x0000009b18187220 */ /* 0x080fe20000400000 */
[-C--:B------:R-:W-:Y:S01]  /*77f0*/  FMUL R25, R25, R155.reuse ;  /* 0x0000009b19197220 */ /* 0x080fe20000400000 */
[----:B------:R-:W-:Y:S01]  /*7800*/  ISETP.GT.AND P3, PT, R0, RZ, P0 ;  /* 0x000000ff0000720c */ /* 0x000fe20000764270 */
[-C--:B------:R-:W-:Y:S01]  /*7810*/  FMUL R26, R26, R155.reuse ;  /* 0x0000009b1a1a7220 */ /* 0x080fe20000400000 */
[----:B------:R-:W-:Y:S01]  /*7820*/  LEA R4, P4, R160, UR4, 0x1 ;  /* 0x00000004a0047c11 */ /* 0x000fe2000f8808ff */
[-C--:B------:R-:W-:Y:S01]  /*7830*/  FMUL R27, R27, R155.reuse ;  /* 0x0000009b1b1b7220 */ /* 0x080fe20000400000 */
[----:B------:R-:W-:Y:S01]  /*7840*/  F2FP.F16.F32.PACK_AB R24, RZ, R24 ;  /* 0x00000018ff18723e */ /* 0x000fe200000000ff */
[-C--:B------:R-:W-:Y:S01]  /*7850*/  FMUL R28, R28, R155.reuse ;  /* 0x0000009b1c1c7220 */ /* 0x080fe20000400000 */
[----:B------:R-:W-:Y:S01]  /*7860*/  LEA.HI.X R5, R160, UR5, R153, 0x1, P4 ;  /* 0x00000005a0057c11 */ /* 0x000fe2000a0f0c99 */
[----:B------:R-:W-:Y:S01]  /*7870*/  FMUL R29, R29, R155 ;  /* 0x0000009b1d1d7220 */ /* 0x000fe20000400000 */
[----:B------:R-:W-:Y:S01]  /*7880*/  F2FP.F16.F32.PACK_AB R25, RZ, R25 ;  /* 0x00000019ff19723e */ /* 0x000fe200000000ff */
[-C--:B------:R-:W-:Y:S01]  /*7890*/  FMUL R30, R30, R155.reuse ;  /* 0x0000009b1e1e7220 */ /* 0x080fe20000400000 */
[----:B------:R-:W-:Y:S01]  /*78a0*/  SHF.L.U64.HI R11, R10, 0x4, R11 ;  /* 0x000000040a0b7819 */ /* 0x000fe2000001020b */
[----:B------:R-:W-:Y:S01]  /*78b0*/  @P1 STG.E.U16 desc[UR36][R4.64], R24 ;  /* 0x0000001804001986 */ /* 0x000fe2000c101524 */
[----:B------:R-:W-:Y:S01]  /*78c0*/  ISETP.GT.AND P1, PT, R3, 0x8, PT ;  /* 0x000000080300780c */ /* 0x000fe20003f24270 */
[-C--:B------:R-:W-:Y:S01]  /*78d0*/  FMUL R31, R31, R155.reuse ;  /* 0x0000009b1f1f7220 */ /* 0x080fe20000400000 */
[----:B------:R-:W-:Y:S01]  /*78e0*/  ISETP.GT.AND P4, PT, R0, 0x8, P0 ;  /* 0x000000080000780c */ /* 0x000fe20000784270 */
[----:B------:R-:W-:Y:S01]  /*78f0*/  @P3 STG.E.U16 desc[UR36][R4.64+0x2], R25 ;  /* 0x0000021904003986 */ /* 0x000fe2000c101524 */
[----:B------:R-:W-:Y:S01]  /*7900*/  LEA R6, P3, R10, R4, 0x4 ;  /* 0x000000040a067211 */ /* 0x000fe200078620ff */
[-C--:B------:R-:W-:Y:S01]  /*7910*/  FMUL R32, R32, R155.reuse ;  /* 0x0000009b20207220 */ /* 0x080fe20000400000 */
[C---:B------:R-:W-:Y:S01]  /*7920*/  ISETP.GT.AND P2, PT, R0.reuse, 0x8, P2 ;  /* 0x000000080000780c */ /* 0x040fe20001744270 */
[-C--:B------:R-:W-:Y:S01]  /*7930*/  FMUL R33, R33, R155.reuse ;  /* 0x0000009b21217220 */ /* 0x080fe20000400000 */
[----:B------:R-:W-:Y:S01]  /*7940*/  ISETP.GT.AND P0, PT, R3, 0x9, PT ;  /* 0x000000090300780c */ /* 0x000fe20003f04270 */
[----:B------:R-:W-:Y:S01]  /*7950*/  IMAD.X R7, R11, 0x1, R5, P3 ;  /* 0x000000010b077824 */ /* 0x000fe200018e0605 */
[----:B------:R-:W-:Y:S01]  /*7960*/  ISETP.GT.AND P5, PT, R0, RZ, P1 ;  /* 0x000000ff0000720c */ /* 0x000fe20000fa4270 */
[-C--:B------:R-:W-:Y:S01]  /*7970*/  FMUL R34, R34, R155.reuse ;  /* 0x0000009b22227220 */ /* 0x080fe20000400000 */
[----:B------:R-:W-:Y:S01]  /*7980*/  ISETP.GT.AND P3, PT, R0, RZ, P0 ;  /* 0x000000ff0000720c */ /* 0x000fe20000764270 */
[-C--:B------:R-:W-:Y:S01]  /*7990*/  FMUL R35, R35, R155.reuse ;  /* 0x0000009b23237220 */ /* 0x080fe20000400000 */
[----:B------:R-:W-:Y:S01]  /*79a0*/  F2FP.F16.F32.PACK_AB R26, RZ, R26 ;  /* 0x0000001aff1a723e */ /* 0x000fe200000000ff */
[----:B------:R-:W-:Y:S01]  /*79b0*/  FMUL R36, R36, R155 ;  /* 0x0000009b24247220 */ /* 0x000fe20000400000 */
[----:B------:R-:W-:Y:S01]  /*79c0*/  F2FP.F16.F32.PACK_AB R27, RZ, R27 ;  /* 0x0000001bff1b723e */ /* 0x000fe200000000ff */
[----:B------:R-:W-:Y:S01]  /*79d0*/  FMUL R37, R37, R155 ;  /* 0x0000009b25257220 */ /* 0x000fe20000400000 */
[----:B------:R-:W-:Y:S01]  /*79e0*/  F2FP.F16.F32.PACK_AB R28, RZ, R28 ;  /* 0x0000001cff1c723e */ /* 0x000fe200000000ff */
[----:B------:R-:W-:Y:S01]  /*79f0*/  @P2 STG.E.U16 desc[UR36][R6.64], R26 ;  /* 0x0000001a06002986 */ /* 0x000fe2000c101524 */
[----:B------:R-:W-:Y:S01]  /*7a00*/  F2FP.F16.F32.PACK_AB R29, RZ, R29 ;  /* 0x0000001dff1d723e */ /* 0x000fe200000000ff */
[-C--:B------:R-:W-:Y:S01]  /*7a10*/  FMUL R38, R38, R155.reuse ;  /* 0x0000009b26267220 */ /* 0x080fe20000400000 */
[C---:B------:R-:W-:Y:S01]  /*7a20*/  ISETP.GT.AND P2, PT, R0.reuse, 0x8, P1 ;  /* 0x000000080000780c */ /* 0x040fe20000f44270 */
[----:B------:R-:W-:Y:S01]  /*7a30*/  @P4 STG.E.U16 desc[UR36][R6.64+0x2], R27 ;  /* 0x0000021b06004986 */ /* 0x000fe2000c101524 */
[----:B------:R-:W-:Y:S01]  /*7a40*/  ISETP.GT.AND P1, PT, R3, 0x10, PT ;  /* 0x000000100300780c */ /* 0x000fe20003f24270 */
[-C--:B------:R-:W-:Y:S01]  /*7a50*/  FMUL R39, R39, R155.reuse ;  /* 0x0000009b27277220 */ /* 0x080fe20000400000 */
[----:B------:R-:W-:Y:S01]  /*7a60*/  F2FP.F16.F32.PACK_AB R30, RZ, R30 ;  /* 0x0000001eff1e723e */ /* 0x000fe200000000ff */
[----:B------:R-:W-:Y:S01]  /*7a70*/  @P5 STG.E.U16 desc[UR36][R4.64+0x10], R28 ;  /* 0x0000101c04005986 */ /* 0x000fe2000c101524 */
[----:B------:R-:W-:Y:S01]  /*7a80*/  ISETP.GT.AND P4, PT, R0, RZ, P1 ;  /* 0x000000ff0000720c */ /* 0x000fe20000f84270 */
[----:B------:R-:W-:Y:S01]  /*7a90*/  FMUL R40, R40, R155 ;  /* 0x0000009b28287220 */ /* 0x000fe20000400000 */
[----:B------:R-:W-:Y:S01]  /*7aa0*/  F2FP.F16.F32.PACK_AB R31, RZ, R31 ;  /* 0x0000001fff1f723e */ /* 0x000fe200000000ff */
[----:B------:R-:W-:Y:S01]  /*7ab0*/  @P3 STG.E.U16 desc[UR36][R4.64+0x12], R29 ;  /* 0x0000121d04003986 */ /* 0x000fe2000c101524 */
[----:B------:R-:W-:Y:S01]  /*7ac0*/  ISETP.GT.AND P3, PT, R0, 0x8, P0 ;  /* 0x000000080000780c */ /* 0x000fe20000764270 */
[-C--:B------:R-:W-:Y:S01]  /*7ad0*/  FMUL R41, R41, R155.reuse ;  /* 0x0000009b29297220 */ /* 0x080fe20000400000 */
[----:B------:R-:W-:Y:S01]  /*7ae0*/  ISETP.GT.AND P0, PT, R3, 0x11, PT ;  /* 0x000000110300780c */ /* 0x000fe20003f04270 */
[----:B------:R-:W-:Y:S01]  /*7af0*/  @P2 STG.E.U16 desc[UR36][R6.64+0x10], R30 ;  /* 0x0000101e06002986 */ /* 0x000fe2000c101524 */
[----:B------:R-:W-:Y:S01]  /*7b00*/  F2FP.F16.F32.PACK_AB R32, RZ, R32 ;  /* 0x00000020ff20723e */ /* 0x000fe200000000ff */
[-C--:B------:R-:W-:Y:S01]  /*7b10*/  FMUL R42, R42, R155.reuse ;  /* 0x0000009b2a2a7220 */ /* 0x080fe20000400000 */
[C---:B------:R-:W-:Y:S01]  /*7b20*/  ISETP.GT.AND P5, PT, R0.reuse, RZ, P0 ;  /* 0x000000ff0000720c */ /* 0x040fe200007a4270 */
[-C--:B------:R-:W-:Y:S01]  /*7b30*/  FMUL R43, R43, R155.reuse ;  /* 0x0000009b2b2b7220 */ /* 0x080fe20000400000 */
[----:B------:R-:W-:Y:S01]  /*7b40*/  ISETP.GT.AND P2, PT, R0, 0x8, P1 ;  /* 0x000000080000780c */ /* 0x000fe20000f44270 */
[-C--:B------:R-:W-:Y:S01]  /*7b50*/  FMUL R44, R44, R155.reuse ;  /* 0x0000009b2c2c7220 */ /* 0x080fe20000400000 */
[----:B------:R-:W-:Y:S01]  /*7b60*/  ISETP.GT.AND P1, PT, R3, 0x18, PT ;  /* 0x000000180300780c */ /* 0x000fe20003f24270 */
[----:B------:R-:W-:Y:S01]  /*7b70*/  FMUL R45, R45, R155 ;  /* 0x0000009b2d2d7220 */ /* 0x000fe20000400000 */
[----:B------:R-:W-:Y:S01]  /*7b80*/  F2FP.F16.F32.PACK_AB R33, RZ, R33 ;  /* 0x00000021ff21723e */ /* 0x000fe200000000ff */
[----:B------:R-:W-:Y:S01]  /*7b90*/  @P3 STG.E.U16 desc[UR36][R6.64+0x12], R31 ;  /* 0x0000121f06003986 */ /* 0x000fe2000c101524 */
[----:B------:R-:W-:Y:S01]  /*7ba0*/  ISETP.GT.AND P3, PT, R0, 0x8, P0 ;  /* 0x000000080000780c */ /* 0x000fe20000764270 */
[-C--:B------:R-:W-:Y:S01]  /*7bb0*/  FMUL R46, R46, R155.reuse ;  /* 0x0000009b2e2e7220 */ /* 0x080fe20000400000 */
[----:B------:R-:W-:Y:S01]  /*7bc0*/  ISETP.GT.AND P0, PT, R3, 0x19, PT ;  /* 0x000000190300780c */ /* 0x000fe20003f04270 */
[----:B------:R-:W-:Y:S01]  /*7bd0*/  @P4 STG.E.U16 desc[UR36][R4.64+0x20], R32 ;  /* 0x0000202004004986 */ /* 0x000fe2000c101524 */
[C---:B------:R-:W-:Y:S01]  /*7be0*/  ISETP.GT.AND P4, PT, R0.reuse, RZ, P1 ;  /* 0x000000ff0000720c */ /* 0x040fe20000f84270 */
[-C--:B------:R-:W-:Y:S01]  /*7bf0*/  FMUL R47, R47, R155.reuse ;  /* 0x0000009b2f2f7220 */ /* 0x080fe20000400000 */
[----:B------:R-:W-:Y:S01]  /*7c00*/  F2FP.F16.F32.PACK_AB R34, RZ, R34 ;  /* 0x00000022ff22723e */ /* 0x000fe200000000ff */
[----:B------:R-:W-:Y:S01]  /*7c10*/  @P5 STG.E.U16 desc[UR36][R4.64+0x22], R33 ;  /* 0x0000222104005986 */ /* 0x000fe2000c101524 */
[----:B------:R-:W-:Y:S01]  /*7c20*/  ISETP.GT.AND P5, PT, R0, RZ, P0 ;  /* 0x000000ff0000720c */ /* 0x000fe200007a4270 */
[----:B------:R-:W-:Y:S01]  /*7c30*/  FMUL R48, R48, R155 ;  /* 0x0000009b30307220 */ /* 0x000fe20000400000 */
[----:B------:R-:W-:Y:S01]  /*7c40*/  F2FP.F16.F32.PACK_AB R35, RZ, R35 ;  /* 0x00000023ff23723e */ /* 0x000fe200000000ff */
[----:B------:R-:W-:Y:S01]  /*7c50*/  @P2 STG.E.U16 desc[UR36][R6.64+0x20], R34 ;  /* 0x0000202206002986 */ /* 0x000fe2000c101524 */
[----:B------:R-:W-:Y:S01]  /*7c60*/  F2FP.F16.F32.PACK_AB R36, RZ, R36 ;  /* 0x00000024ff24723e */ /* 0x000fe200000000ff */
[-C--:B------:R-:W-:Y:S01]  /*7c70*/  FMUL R49, R49, R155.reuse ;  /* 0x0000009b31317220 */ /* 0x080fe20000400000 */
[----:B------:R-:W-:Y:S01]  /*7c80*/  ISETP.GT.AND P2, PT, R0, 0x8, P1 ;  /* 0x000000080000780c */ /* 0x000fe20000f44270 */
[----:B------:R-:W-:Y:S01]  /*7c90*/  @P3 STG.E.U16 desc[UR36][R6.64+0x22], R35 ;  /* 0x0000222306003986 */ /* 0x000fe2000c101524 */
[----:B------:R-:W-:Y:S01]  /*7ca0*/  ISETP.GT.AND P1, PT, R3, 0x20, PT ;  /* 0x000000200300780c */ /* 0x000fe20003f24270 */
[----:B------:R-:W-:Y:S01]  /*7cb0*/  FMUL R50, R50, R155 ;  /* 0x0000009b32327220 */ /* 0x000fe20000400000 */
[----:B------:R-:W-:Y:S01]  /*7cc0*/  F2FP.F16.F32.PACK_AB R37, RZ, R37 ;  /* 0x00000025ff25723e */ /* 0x000fe200000000ff */
[----:B------:R-:W-:Y:S01]  /*7cd0*/  @P4 STG.E.U16 desc[UR36][R4.64+0x30], R36 ;  /* 0x0000302404004986 */ /* 0x000fe2000c101524 */
[C---:B------:R-:W-:Y:S01]  /*7ce0*/  ISETP.GT.AND P3, PT, R0.reuse, 0x8, P0 ;  /* 0x000000080000780c */ /* 0x040fe20000764270 */
[-C--:B------:R-:W-:Y:S01]  /*7cf0*/  FMUL R51, R51, R155.reuse ;  /* 0x0000009b33337220 */ /* 0x080fe20000400000 */
[----:B------:R-:W-:Y:S01]  /*7d00*/  ISETP.GT.AND P0, PT, R3, 0x21, PT ;  /* 0x000000210300780c */ /* 0x000fe20003f04270 */
[----:B------:R-:W-:Y:S01]  /*7d10*/  @P5 STG.E.U16 desc[UR36][R4.64+0x32], R37 ;  /* 0x0000322504005986 */ /* 0x000fe2000c101524 */
[----:B------:R-:W-:Y:S01]  /*7d20*/  ISETP.GT.AND P4, PT, R0, RZ, P1 ;  /* 0x000000ff0000720c */ /* 0x000fe20000f84270 */
[-C--:B------:R-:W-:Y:S01]  /*7d30*/  FMUL R52, R52, R155.reuse ;  /* 0x0000009b34347220 */ /* 0x080fe20000400000 */
[----:B------:R-:W-:Y:S01]  /*7d40*/  F2FP.F16.F32.PACK_AB R38, RZ, R38 ;  /* 0x00000026ff26723e */ /* 0x000fe200000000ff */
[-C--:B------:R-:W-:Y:S01]  /*7d50*/  FMUL R53, R53, R155.reuse ;  /* 0x0000009b35357220 */ /* 0x080fe20000400000 */
        /* <DEDUP_REMOVED lines=325> */
[----:B------:R-:W-:Y:S01]  /*91b0*/  FMUL R151, R151, R155 ;  /* 0x0000009b97977220 */ /* 0x000fe20000400000 */
[----:B------:R-:W-:Y:S01]  /*91c0*/  ISETP.GT.AND P2, PT, R0, 0x8, P1 ;  /* 0x000000080000780c */ /* 0x000fe20000f44270 */
[----:B------:R-:W-:Y:S01]  /*91d0*/  @P3 STG.E.U16 desc[UR36][R6.64+0x132], R103 ;  /* 0x0001326706003986 */ /* 0x000fe2000c101524 */
[----:B------:R-:W-:-:S02]  /*91e0*/  ISETP.GT.AND P1, PT, R3, 0xa8, PT ;  /* 0x000000a80300780c */ /* 0x000fc40003f24270 */
[----:B------:R-:W-:Y:S01]  /*91f0*/  F2FP.F16.F32.PACK_AB R105, RZ, R105 ;  /* 0x00000069ff69723e */ /* 0x000fe200000000ff */
[----:B------:R-:W-:Y:S01]  /*9200*/  @P4 STG.E.U16 desc[UR36][R4.64+0x140], R104 ;  /* 0x0001406804004986 */ /* 0x000fe2000c101524 */
[C---:B------:R-:W-:Y:S02]  /*9210*/  ISETP.GT.AND P3, PT, R0.reuse, 0x8, P0 ;  /* 0x000000080000780c */ /* 0x040fe40000764270 */
[----:B------:R-:W-:Y:S01]  /*9220*/  ISETP.GT.AND P0, PT, R3, 0xa9, PT ;  /* 0x000000a90300780c */ /* 0x000fe20003f04270 */
[----:B------:R-:W-:Y:S01]  /*9230*/  @P5 STG.E.U16 desc[UR36][R4.64+0x142], R105 ;  /* 0x0001426904005986 */ /* 0x000fe2000c101524 */
[C---:B------:R-:W-:Y:S02]  /*9240*/  ISETP.GT.AND P4, PT, R0.reuse, RZ, P1 ;  /* 0x000000ff0000720c */ /* 0x040fe40000f84270 */
[----:B------:R-:W-:Y:S02]  /*9250*/  F2FP.F16.F32.PACK_AB R106, RZ, R106 ;  /* 0x0000006aff6a723e */ /* 0x000fe400000000ff */
[----:B------:R-:W-:-:S02]  /*9260*/  ISETP.GT.AND P5, PT, R0, RZ, P0 ;  /* 0x000000ff0000720c */ /* 0x000fc400007a4270 */
[----:B------:R-:W-:Y:S01]  /*9270*/  F2FP.F16.F32.PACK_AB R107, RZ, R107 ;  /* 0x0000006bff6b723e */ /* 0x000fe200000000ff */
[----:B------:R-:W-:Y:S01]  /*9280*/  @P2 STG.E.U16 desc[UR36][R6.64+0x140], R106 ;  /* 0x0001406a06002986 */ /* 0x000fe2000c101524 */
[----:B------:R-:W-:Y:S02]  /*9290*/  F2FP.F16.F32.PACK_AB R108, RZ, R108 ;  /* 0x0000006cff6c723e */ /* 0x000fe400000000ff */
[C---:B------:R-:W-:Y:S01]  /*92a0*/  ISETP.GT.AND P2, PT, R0.reuse, 0x8, P1 ;  /* 0x000000080000780c */ /* 0x040fe20000f44270 */
[----:B------:R-:W-:Y:S01]  /*92b0*/  @P3 STG.E.U16 desc[UR36][R6.64+0x142], R107 ;  /* 0x0001426b06003986 */ /* 0x000fe2000c101524 */
[----:B------:R-:W-:Y:S02]  /*92c0*/  ISETP.GT.AND P1, PT, R3, 0xb0, PT ;  /* 0x000000b00300780c */ /* 0x000fe40003f24270 */
[----:B------:R-:W-:Y:S01]  /*92d0*/  F2FP.F16.F32.PACK_AB R109, RZ, R109 ;  /* 0x0000006dff6d723e */ /* 0x000fe200000000ff */
[----:B------:R-:W-:Y:S01]  /*92e0*/  @P4 STG.E.U16 desc[UR36][R4.64+0x150], R108 ;  /* 0x0001506c04004986 */ /* 0x000fe2000c101524 */
[----:B------:R-:W-:-:S02]  /*92f0*/  ISETP.GT.AND P3, PT, R0, 0x8, P0 ;  /* 0x000000080000780c */ /* 0x000fc40000764270 */
[----:B------:R-:W-:Y:S01]  /*9300*/  ISETP.GT.AND P0, PT, R3, 0xb1, PT ;  /* 0x000000b10300780c */ /* 0x000fe20003f04270 */
[----:B------:R-:W-:Y:S01]  /*9310*/  @P5 STG.E.U16 desc[UR36][R4.64+0x152], R109 ;  /* 0x0001526d04005986 */ /* 0x000fe2000c101524 */
[C---:B------:R-:W-:Y:S02]  /*9320*/  ISETP.GT.AND P4, PT, R0.reuse, RZ, P1 ;  /* 0x000000ff0000720c */ /* 0x040fe40000f84270 */
[----:B------:R-:W-:Y:S02]  /*9330*/  F2FP.F16.F32.PACK_AB R110, RZ, R110 ;  /* 0x0000006eff6e723e */ /* 0x000fe400000000ff */
[----:B------:R-:W-:Y:S02]  /*9340*/  ISETP.GT.AND P5, PT, R0, RZ, P0 ;  /* 0x000000ff0000720c */ /* 0x000fe400007a4270 */
[----:B------:R-:W-:Y:S01]  /*9350*/  F2FP.F16.F32.PACK_AB R111, RZ, R111 ;  /* 0x0000006fff6f723e */ /* 0x000fe200000000ff */
[----:B------:R-:W-:Y:S01]  /*9360*/  @P2 STG.E.U16 desc[UR36][R6.64+0x150], R110 ;  /* 0x0001506e06002986 */ /* 0x000fe2000c101524 */
[----:B------:R-:W-:-:S02]  /*9370*/  F2FP.F16.F32.PACK_AB R112, RZ, R112 ;  /* 0x00000070ff70723e */ /* 0x000fc400000000ff */
[C---:B------:R-:W-:Y:S01]  /*9380*/  ISETP.GT.AND P2, PT, R0.reuse, 0x8, P1 ;  /* 0x000000080000780c */ /* 0x040fe20000f44270 */
[----:B------:R-:W-:Y:S01]  /*9390*/  @P3 STG.E.U16 desc[UR36][R6.64+0x152], R111 ;  /* 0x0001526f06003986 */ /* 0x000fe2000c101524 */
[C---:B------:R-:W-:Y:S02]  /*93a0*/  ISETP.GT.AND P1, PT, R3.reuse, 0xb8, PT ;  /* 0x000000b80300780c */ /* 0x040fe40003f24270 */
[----:B------:R-:W-:Y:S01]  /*93b0*/  F2FP.F16.F32.PACK_AB R113, RZ, R113 ;  /* 0x00000071ff71723e */ /* 0x000fe200000000ff */
[----:B------:R-:W-:Y:S01]  /*93c0*/  @P4 STG.E.U16 desc[UR36][R4.64+0x160], R112 ;  /* 0x0001607004004986 */ /* 0x000fe2000c101524 */
[C---:B------:R-:W-:Y:S02]  /*93d0*/  ISETP.GT.AND P3, PT, R0.reuse, 0x8, P0 ;  /* 0x000000080000780c */ /* 0x040fe40000764270 */
[----:B------:R-:W-:Y:S01]  /*93e0*/  ISETP.GT.AND P0, PT, R3, 0xb9, PT ;  /* 0x000000b90300780c */ /* 0x000fe20003f04270 */
[----:B------:R-:W-:Y:S01]  /*93f0*/  @P5 STG.E.U16 desc[UR36][R4.64+0x162], R113 ;  /* 0x0001627104005986 */ /* 0x000fe2000c101524 */
[----:B------:R-:W-:-:S02]  /*9400*/  ISETP.GT.AND P4, PT, R0, RZ, P1 ;  /* 0x000000ff0000720c */ /* 0x000fc40000f84270 */
[----:B------:R-:W-:Y:S02]  /*9410*/  F2FP.F16.F32.PACK_AB R114, RZ, R114 ;  /* 0x00000072ff72723e */ /* 0x000fe400000000ff */
[C---:B------:R-:W-:Y:S02]  /*9420*/  ISETP.GT.AND P5, PT, R0.reuse, RZ, P0 ;  /* 0x000000ff0000720c */ /* 0x040fe400007a4270 */
[----:B------:R-:W-:Y:S01]  /*9430*/  F2FP.F16.F32.PACK_AB R115, RZ, R115 ;  /* 0x00000073ff73723e */ /* 0x000fe200000000ff */
[----:B------:R-:W-:Y:S01]  /*9440*/  @P2 STG.E.U16 desc[UR36][R6.64+0x160], R114 ;  /* 0x0001607206002986 */ /* 0x000fe2000c101524 */
[----:B------:R-:W-:Y:S02]  /*9450*/  F2FP.F16.F32.PACK_AB R116, RZ, R116 ;  /* 0x00000074ff74723e */ /* 0x000fe400000000ff */
        /* <DEDUP_REMOVED lines=65> */
[----:B------:R-:W-:Y:S02]  /*9870*/  ISETP.GT.AND P5, PT, R0, RZ, P0 ;  /* 0x000000ff0000720c */ /* 0x000fe400007a4270 */
[----:B------:R-:W-:Y:S02]  /*9880*/  F2FP.F16.F32.PACK_AB R134, RZ, R134 ;  /* 0x00000086ff86723e */ /* 0x000fe400000000ff */
[----:B------:R-:W-:Y:S02]  /*9890*/  F2FP.F16.F32.PACK_AB R135, RZ, R135 ;  /* 0x00000087ff87723e */ /* 0x000fe400000000ff */
[----:B------:R-:W-:Y:S01]  /*98a0*/  F2FP.F16.F32.PACK_AB R136, RZ, R136 ;  /* 0x00000088ff88723e */ /* 0x000fe200000000ff */
[----:B------:R-:W-:Y:S01]  /*98b0*/  @P2 STG.E.U16 desc[UR36][R6.64+0x1b0], R134 ;  /* 0x0001b08606002986 */ /* 0x000fe2000c101524 */
[----:B------:R-:W-:-:S02]  /*98c0*/  F2FP.F16.F32.PACK_AB R137, RZ, R137 ;  /* 0x00000089ff89723e */ /* 0x000fc400000000ff */
[C---:B------:R-:W-:Y:S01]  /*98d0*/  ISETP.GT.AND P1, PT, R0.reuse, 0x8, P1 ;  /* 0x000000080000780c */ /* 0x040fe20000f24270 */
[----:B------:R-:W-:Y:S01]  /*98e0*/  @P3 STG.E.U16 desc[UR36][R6.64+0x1b2], R135 ;  /* 0x0001b28706003986 */ /* 0x000fe2000c101524 */
[C---:B------:R-:W-:Y:S02]  /*98f0*/  ISETP.GT.AND P2, PT, R0.reuse, 0x8, P0 ;  /* 0x000000080000780c */ /* 0x040fe40000744270 */
[C---:B------:R-:W-:Y:S01]  /*9900*/  ISETP.GT.AND P0, PT, R3.reuse, 0xe9, PT ;  /* 0x000000e90300780c */ /* 0x040fe20003f04270 */
[----:B------:R-:W-:Y:S01]  /*9910*/  @P4 STG.E.U16 desc[UR36][R4.64+0x1c0], R136 ;  /* 0x0001c08804004986 */ /* 0x000fe2000c101524 */
[----:B------:R-:W-:Y:S02]  /*9920*/  ISETP.GT.AND P4, PT, R3, 0xe8, PT ;  /* 0x000000e80300780c */ /* 0x000fe40003f84270 */
[----:B------:R-:W-:Y:S01]  /*9930*/  F2FP.F16.F32.PACK_AB R138, RZ, R138 ;  /* 0x0000008aff8a723e */ /* 0x000fe200000000ff */
[----:B------:R-:W-:Y:S01]  /*9940*/  @P5 STG.E.U16 desc[UR36][R4.64+0x1c2], R137 ;  /* 0x0001c28904005986 */ /* 0x000fe2000c101524 */
[----:B------:R-:W-:-:S02]  /*9950*/  ISETP.GT.AND P5, PT, R0, RZ, P4 ;  /* 0x000000ff0000720c */ /* 0x000fc400027a4270 */
[----:B------:R-:W-:Y:S01]  /*9960*/  F2FP.F16.F32.PACK_AB R139, RZ, R139 ;  /* 0x0000008bff8b723e */ /* 0x000fe200000000ff */
[----:B------:R-:W-:Y:S01]  /*9970*/  @P1 STG.E.U16 desc[UR36][R6.64+0x1c0], R138 ;  /* 0x0001c08a06001986 */ /* 0x000fe2000c101524 */
[----:B------:R-:W-:Y:S02]  /*9980*/  F2FP.F16.F32.PACK_AB R140, RZ, R140 ;  /* 0x0000008cff8c723e */ /* 0x000fe400000000ff */
[C---:B------:R-:W-:Y:S01]  /*9990*/  ISETP.GT.AND P3, PT, R0.reuse, RZ, P0 ;  /* 0x000000ff0000720c */ /* 0x040fe20000764270 */
[----:B------:R-:W-:Y:S01]  /*99a0*/  @P2 STG.E.U16 desc[UR36][R6.64+0x1c2], R139 ;  /* 0x0001c28b06002986 */ /* 0x000fe2000c101524 */
[C---:B------:R-:W-:Y:S02]  /*99b0*/  ISETP.GT.AND P4, PT, R0.reuse, 0x8, P4 ;  /* 0x000000080000780c */ /* 0x040fe40002784270 */
[----:B------:R-:W-:Y:S02]  /*99c0*/  F2FP.F16.F32.PACK_AB R141, RZ, R141 ;  /* 0x0000008dff8d723e */ /* 0x000fe400000000ff */
[----:B------:R-:W-:Y:S01]  /*99d0*/  F2FP.F16.F32.PACK_AB R142, RZ, R142 ;  /* 0x0000008eff8e723e */ /* 0x000fe200000000ff */
[----:B------:R-:W-:Y:S01]  /*99e0*/  @P5 STG.E.U16 desc[UR36][R4.64+0x1d0], R140 ;  /* 0x0001d08c04005986 */ /* 0x000fe2000c101524 */
[----:B------:R-:W-:-:S02]  /*99f0*/  ISETP.GT.AND P5, PT, R0, 0x8, P0 ;  /* 0x000000080000780c */ /* 0x000fc400007a4270 */
[----:B------:R-:W-:Y:S02]  /*9a00*/  F2FP.F16.F32.PACK_AB R143, RZ, R143 ;  /* 0x0000008fff8f723e */ /* 0x000fe400000000ff */
[C---:B------:R-:W-:Y:S01]  /*9a10*/  ISETP.GT.AND P0, PT, R3.reuse, 0xf1, PT ;  /* 0x000000f10300780c */ /* 0x040fe20003f04270 */
[----:B------:R-:W-:Y:S01]  /*9a20*/  @P3 STG.E.U16 desc[UR36][R4.64+0x1d2], R141 ;  /* 0x0001d28d04003986 */ /* 0x000fe2000c101524 */
[----:B------:R-:W-:Y:S02]  /*9a30*/  ISETP.GT.AND P3, PT, R3, 0xf0, PT ;  /* 0x000000f00300780c */ /* 0x000fe40003f64270 */
[----:B------:R-:W-:Y:S01]  /*9a40*/  F2FP.F16.F32.PACK_AB R144, RZ, R144 ;  /* 0x00000090ff90723e */ /* 0x000fe200000000ff */
[----:B------:R-:W-:Y:S01]  /*9a50*/  @P4 STG.E.U16 desc[UR36][R6.64+0x1d0], R142 ;  /* 0x0001d08e06004986 */ /* 0x000fe2000c101524 */
[C---:B------:R-:W-:Y:S02]  /*9a60*/  ISETP.GT.AND P4, PT, R0.reuse, RZ, P3 ;  /* 0x000000ff0000720c */ /* 0x040fe40001f84270 */
[----:B------:R-:W-:Y:S01]  /*9a70*/  F2FP.F16.F32.PACK_AB R145, RZ, R145 ;  /* 0x00000091ff91723e */ /* 0x000fe200000000ff */
[----:B------:R-:W-:Y:S01]  /*9a80*/  @P5 STG.E.U16 desc[UR36][R6.64+0x1d2], R143 ;  /* 0x0001d28f06005986 */ /* 0x000fe2000c101524 */
[----:B------:R-:W-:-:S02]  /*9a90*/  ISETP.GT.AND P5, PT, R0, RZ, P0 ;  /* 0x000000ff0000720c */ /* 0x000fc400007a4270 */
[C---:B------:R-:W-:Y:S02]  /*9aa0*/  ISETP.GT.AND P2, PT, R3.reuse, 0xf8, PT ;  /* 0x000000f80300780c */ /* 0x040fe40003f44270 */
[----:B------:R-:W-:Y:S02]  /*9ab0*/  ISETP.GT.AND P1, PT, R3, 0xf9, PT ;  /* 0x000000f90300780c */ /* 0x000fe40003f24270 */
[C---:B------:R-:W-:Y:S02]  /*9ac0*/  ISETP.GT.AND P3, PT, R0.reuse, 0x8, P3 ;  /* 0x000000080000780c */ /* 0x040fe40001f64270 */
[C---:B------:R-:W-:Y:S01]  /*9ad0*/  ISETP.GT.AND P0, PT, R0.reuse, 0x8, P0 ;  /* 0x000000080000780c */ /* 0x040fe20000704270 */
[----:B------:R-:W-:Y:S01]  /*9ae0*/  @P4 STG.E.U16 desc[UR36][R4.64+0x1e0], R144 ;  /* 0x0001e09004004986 */ /* 0x000fe2000c101524 */
[C---:B------:R-:W-:Y:S02]  /*9af0*/  ISETP.GT.AND P4, PT, R0.reuse, RZ, P1 ;  /* 0x000000ff0000720c */ /* 0x040fe40000f84270 */
[----:B------:R-:W-:Y:S01]  /*9b00*/  F2FP.F16.F32.PACK_AB R146, RZ, R146 ;  /* 0x00000092ff92723e */ /* 0x000fe200000000ff */
[----:B------:R-:W-:Y:S01]  /*9b10*/  @P5 STG.E.U16 desc[UR36][R4.64+0x1e2], R145 ;  /* 0x0001e29104005986 */ /* 0x000fe2000c101524 */
[----:B------:R-:W-:-:S02]  /*9b20*/  ISETP.GT.AND P5, PT, R0, RZ, P2 ;  /* 0x000000ff0000720c */ /* 0x000fc400017a4270 */
[C---:B------:R-:W-:Y:S02]  /*9b30*/  ISETP.GT.AND P2, PT, R0.reuse, 0x8, P2 ;  /* 0x000000080000780c */ /* 0x040fe40001744270 */
[----:B------:R-:W-:Y:S01]  /*9b40*/  F2FP.F16.F32.PACK_AB R147, RZ, R147 ;  /* 0x00000093ff93723e */ /* 0x000fe200000000ff */
[----:B------:R-:W-:Y:S01]  /*9b50*/  @P3 STG.E.U16 desc[UR36][R6.64+0x1e0], R146 ;  /* 0x0001e09206003986 */ /* 0x000fe2000c101524 */
[----:B------:R-:W-:Y:S02]  /*9b60*/  ISETP.GT.AND P1, PT, R0, 0x8, P1 ;  /* 0x000000080000780c */ /* 0x000fe40000f24270 */
[----:B------:R-:W-:Y:S01]  /*9b70*/  F2FP.F16.F32.PACK_AB R148, RZ, R148 ;  /* 0x00000094ff94723e */ /* 0x000fe200000000ff */
[----:B------:R-:W-:Y:S01]  /*9b80*/  @P0 STG.E.U16 desc[UR36][R6.64+0x1e2], R147 ;  /* 0x0001e29306000986 */ /* 0x000fe2000c101524 */
[----:B------:R-:W-:Y:S02]  /*9b90*/  F2FP.F16.F32.PACK_AB R149, RZ, R149 ;  /* 0x00000095ff95723e */ /* 0x000fe400000000ff */
[----:B------:R-:W-:Y:S01]  /*9ba0*/  F2FP.F16.F32.PACK_AB R150, RZ, R150 ;  /* 0x00000096ff96723e */ /* 0x000fe200000000ff */
[----:B------:R-:W-:Y:S01]  /*9bb0*/  @P5 STG.E.U16 desc[UR36][R4.64+0x1f0], R148 ;  /* 0x0001f09404005986 */ /* 0x000fe2000c101524 */
[----:B------:R-:W-:-:S03]  /*9bc0*/  F2FP.F16.F32.PACK_AB R151, RZ, R151 ;  /* 0x00000097ff97723e */ /* 0x000fc600000000ff */
[----:B------:R0:W-:Y:S02]  /*9bd0*/  @P4 STG.E.U16 desc[UR36][R4.64+0x1f2], R149 ;  /* 0x0001f29504004986 */ /* 0x0001e4000c101524 */
[----:B0-----:R-:W-:Y:S02]  /*9be0*/  @P2 IMAD.MOV.U32 R4, RZ, RZ, R6 ;  /* 0x000000ffff042224 */ /* 0x001fe400078e0006 */
[----:B------:R-:W-:-:S05]  /*9bf0*/  @P2 IMAD.MOV.U32 R5, RZ, RZ, R7 ;  /* 0x000000ffff052224 */ /* 0x000fca00078e0007 */
[----:B------:R0:W-:Y:S04]  /*9c00*/  @P2 STG.E.U16 desc[UR36][R4.64+0x1f0], R150 ;  /* 0x0001f09604002986 */ /* 0x0001e8000c101524 */
[----:B------:R0:W-:Y:S02]  /*9c10*/  @P1 STG.E.U16 desc[UR36][R6.64+0x1f2], R151 ;  /* 0x0001f29706001986 */ /* 0x0001e4000c101524 */
.L_x_286:
[----:B------:R-:W-:Y:S05]  /*9c20*/  BSYNC B0 ;  /* 0x0000000000007941 */ /* 0x000fea0003800000 */
.L_x_32:
[----:B------:R-:W-:Y:S01]  /*9c30*/  ULDC UR4, c[0x0][0xc] ;  /* 0x0000030000047ab9 */ /* 0x000fe20000000800 */
[----:B------:R-:W-:Y:S01]  /*9c40*/  ULDC UR5, c[0x0][0x10] ;  /* 0x0000040000057ab9 */ /* 0x000fe20000000800 */
[----:B0-----:R-:W0:Y:S01]  /*9c50*/  LDC R3, c[0x0][0x14] ;  /* 0x00000500ff037b82 */ /* 0x001e220000000800 */
[----:B------:R-:W-:Y:S01]  /*9c60*/  UIMAD.WIDE.U32 UR4, UR4, UR5, URZ ;  /* 0x00000005040472a5 */ /* 0x000fe2000f8e003f */
[----:B------:R-:W-:Y:S01]  /*9c70*/  PRMT R0, RZ, 0x7610, R0 ;  /* 0x00007610ff007816 */ /* 0x000fe20000000000 */
[----:B------:R-:W-:Y:S02]  /*9c80*/  IMAD.MOV.U32 R153, RZ, RZ, -0x1 ;  /* 0xffffffffff997424 */ /* 0x000fe400078e00ff */
[----:B------:R-:W-:Y:S02]  /*9c90*/  IMAD.MOV.U32 R23, RZ, RZ, -0x1 ;  /* 0xffffffffff177424 */ /* 0x000fe400078e00ff */
[----:B0-----:R-:W-:-:S04]  /*9ca0*/  IMAD.WIDE.U32 R16, R3, UR4, R16 ;  /* 0x0000000403107c25 */ /* 0x001fc8000f8e0010 */
[----:B------:R-:W-:Y:S01]  /*9cb0*/  IMAD R3, R3, UR5, RZ ;  /* 0x0000000503037c24 */ /* 0x000fe2000f8e02ff */
[----:B------:R-:W-:Y:S02]  /*9cc0*/  ULDC.64 UR4, c[0x0][0x650] ;  /* 0x0001940000047ab9 */ /* 0x000fe40000000a00 */
[----:B------:R-:W-:Y:S01]  /*9cd0*/  ISETP.GE.U32.AND P0, PT, R16, UR4, PT ;  /* 0x0000000410007c0c */ /* 0x000fe2000bf06070 */
[----:B------:R-:W-:-:S05]  /*9ce0*/  IMAD.IADD R17, R17, 0x1, R3 ;  /* 0x0000000111117824 */ /* 0x000fca00078e0203 */
[----:B------:R-:W-:-:S13]  /*9cf0*/  ISETP.GE.U32.AND.EX P0, PT, R17, UR5, PT, P0 ;  /* 0x0000000511007c0c */ /* 0x000fda000bf06100 */
[----:B------:R-:W-:Y:S05]  /*9d00*/  @P0 BRA `(.L_x_287) ;  /* 0x0000000400640947 */ /* 0x000fea0003800000 */
[----:B------:R-:W0:Y:S01]  /*9d10*/  S2R R12, SR_CTAID.X ;  /* 0x00000000000c7919 */ /* 0x000e220000002500 */
[----:B------:R-:W0:Y:S01]  /*9d20*/  LDC.64 R10, c[0x0][0x628] ;  /* 0x00018a00ff0a7b82 */ /* 0x000e220000000a00 */
[----:B------:R-:W-:Y:S01]  /*9d30*/  ULDC UR4, c[0x0][0x150] ;  /* 0x0000540000047ab9 */ /* 0x000fe20000000800 */
[----:B-1234-:R-:W-:Y:S01]  /*9d40*/  IMAD.MOV.U32 R8, RZ, RZ, R16 ;  /* 0x000000ffff087224 */ /* 0x01efe200078e0010 */
[----:B-----5:R-:W1:Y:S01]  /*9d50*/  S2R R24, SR_CTAID.Y ;  /* 0x0000000000187919 */ /* 0x020e620000002600 */
[----:B------:R-:W-:-:S04]  /*9d60*/  IMAD.MOV.U32 R9, RZ, RZ, R17 ;  /* 0x000000ffff097224 */ /* 0x000fc800078e0011 */
[----:B------:R-:W2:Y:S08]  /*9d70*/  LDC R21, c[0x0][0x144] ;  /* 0x00005100ff157b82 */ /* 0x000eb00000000800 */
[----:B------:R-:W3:Y:S08]  /*9d80*/  LDC R0, c[0x0][0x630] ;  /* 0x00018c00ff007b82 */ /* 0x000ef00000000800 */
[----:B------:R-:W4:Y:S01]  /*9d90*/  LDC.64 R14, c[0x0][0x620] ;  /* 0x00018800ff0e7b82 */ /* 0x000f220000000a00 */
[----:B0-----:R-:W-:-:S04]  /*9da0*/  ISETP.NE.U32.AND P0, PT, R10, RZ, PT ;  /* 0x000000ff0a00720c */ /* 0x001fc80003f05070 */
[----:B------:R-:W-:Y:S02]  /*9db0*/  ISETP.NE.AND.EX P0, PT, R11, RZ, PT, P0 ;  /* 0x000000ff0b00720c */ /* 0x000fe40003f05300 */
[----:B------:R-:W-:-:S05]  /*9dc0*/  I2FP.F32.U32 R3, R12 ;  /* 0x0000000c00037245 */ /* 0x000fca0000201000 */
[----:B------:R-:W-:-:S04]  /*9dd0*/  FMUL R3, R3, UR4 ;  /* 0x0000000403037c20 */ /* 0x000fc80008400000 */
[----:B------:R0:W0:Y:S02]  /*9de0*/  F2I.U32.TRUNC.NTZ R20, R3 ;  /* 0x0000000300147305 */ /* 0x000024000020f000 */
[----:B-123--:R-:W-:Y:S05]  /*9df0*/  @!P0 BRA `(.L_x_288) ;  /* 0x0000000000288947 */ /* 0x00efea0003800000 */
[----:B0-----:R-:W0:Y:S02]  /*9e00*/  LDC R3, c[0x0][0x634] ;  /* 0x00018d00ff037b82 */ /* 0x001e240000000800 */
        /* <DEDUP_REMOVED lines=9> */
.L_x_288:
[----:B------:R-:W1:Y:S01]  /*9ea0*/  LDC.64 R28, c[0x0][0x640] ;  /* 0x00019000ff1c7b82 */ /* 0x000e620000000a00 */
[-CC-:B------:R-:W-:Y:S01]  /*9eb0*/  SHF.R.U64 R23, R8, R0.reuse, R9.reuse ;  /* 0x0000000008177219 */ /* 0x180fe20000001209 */
[----:B0-----:R-:W-:Y:S01]  /*9ec0*/  IMAD.MOV R20, RZ, RZ, -R20 ;  /* 0x000000ffff147224 */ /* 0x001fe200078e0a14 */
[----:B------:R-:W-:Y:S01]  /*9ed0*/  SHF.R.U32.HI R0, RZ, R0, R9 ;  /* 0x00000000ff007219 */ /* 0x000fe20000011609 */
[----:B------:R-:W-:Y:S01]  /*9ee0*/  ULDC UR4, c[0x0][0x154] ;  /* 0x0000550000047ab9 */ /* 0x000fe20000000800 */
[----:B------:R-:W-:Y:S01]  /*9ef0*/  IADD3 R3, P0, RZ, -R23, RZ ;  /* 0x80000017ff037210 */ /* 0x000fe20007f1e0ff */
[----:B------:R-:W-:Y:S02]  /*9f00*/  IMAD R21, R21, R20, R12 ;  /* 0x0000001415157224 */ /* 0x000fe400078e020c */
[----:B------:R-:W0:Y:S01]  /*9f10*/  LDC R6, c[0x0][0x618] ;  /* 0x00018600ff067b82 */ /* 0x000e220000000800 */
[----:B------:R-:W-:Y:S02]  /*9f20*/  IMAD.MOV.U32 R7, RZ, RZ, 0x1 ;  /* 0x00000001ff077424 */ /* 0x000fe400078e00ff */
[----:B------:R-:W-:-:S04]  /*9f30*/  IMAD.X R5, RZ, RZ, ~R0, P0 ;  /* 0x000000ffff057224 */ /* 0x000fc800000e0e00 */
[-C--:B----4-:R-:W-:Y:S01]  /*9f40*/  IMAD R0, R5, R14.reuse, RZ ;  /* 0x0000000e05007224 */ /* 0x090fe200078e02ff */
[----:B------:R-:W2:Y:S01]  /*9f50*/  LDC R8, c[0x0][0x608] ;  /* 0x00018200ff087b82 */ /* 0x000ea20000000800 */
[----:B------:R-:W-:-:S04]  /*9f60*/  IMAD.WIDE.U32 R4, R3, R14, R16 ;  /* 0x0000000e03047225 */ /* 0x000fc800078e0010 */
[----:B------:R-:W-:Y:S01]  /*9f70*/  IMAD R3, R3, R15, R0 ;  /* 0x0000000f03037224 */ /* 0x000fe200078e0200 */
[----:B------:R-:W-:Y:S02]  /*9f80*/  I2FP.F32.U32 R0, R24 ;  /* 0x0000001800007245 */ /* 0x000fe40000201000 */
[----:B------:R-:W3:Y:S01]  /*9f90*/  LDC R26, c[0x0][0x658] ;  /* 0x00019600ff1a7b82 */ /* 0x000ee20000000800 */
[----:B------:R-:W-:Y:S01]  /*9fa0*/  IMAD.IADD R3, R5, 0x1, R3 ;  /* 0x0000000105037824 */ /* 0x000fe200078e0203 */
[----:B-1----:R-:W-:Y:S01]  /*9fb0*/  ISETP.NE.U32.AND P0, PT, R28, RZ, PT ;  /* 0x000000ff1c00720c */ /* 0x002fe20003f05070 */
[----:B------:R-:W-:Y:S01]  /*9fc0*/  FMUL R0, R0, UR4 ;  /* 0x0000000400007c20 */ /* 0x000fe20008400000 */
[----:B------:R-:W-:Y:S02]  /*9fd0*/  IMAD.MOV.U32 R5, RZ, RZ, -0x1 ;  /* 0xffffffffff057424 */ /* 0x000fe400078e00ff */
[----:B------:R-:W-:Y:S01]  /*9fe0*/  ISETP.NE.AND.EX P0, PT, R29, RZ, PT, P0 ;  /* 0x000000ff1d00720c */ /* 0x000fe20003f05300 */
[----:B------:R1:W4:Y:S01]  /*9ff0*/  F2I.U32.TRUNC.NTZ R13, R0 ;  /* 0x00000000000d7305 */ /* 0x000322000020f000 */
[----:B------:R-:W1:Y:S01]  /*a000*/  LDC R15, c[0x0][0x148] ;  /* 0x00005200ff0f7b82 */ /* 0x000e620000000800 */
[----:B0-----:R-:W-:-:S02]  /*a010*/  SHF.R.U64 R12, R4, R6, R3 ;  /* 0x00000006040c7219 */ /* 0x001fc40000001203 */
[----:B------:R-:W-:-:S05]  /*a020*/  SHF.R.U32.HI R3, RZ, R6, R3 ;  /* 0x00000006ff037219 */ /* 0x000fca0000011603 */
[----:B------:R-:W0:Y:S01]  /*a030*/  LDC R20, c[0x0][0x600] ;  /* 0x00018000ff147b82 */ /* 0x000e220000000800 */
[-CC-:B--2---:R-:W-:Y:S02]  /*a040*/  SHF.R.U64 R10, R12, R8.reuse, R3.reuse ;  /* 0x000000080c0a7219 */ /* 0x184fe40000001203 */
[----:B------:R-:W-:-:S05]  /*a050*/  SHF.R.U32.HI R3, RZ, R8, R3 ;  /* 0x00000008ff037219 */ /* 0x000fca0000011603 */
[----:B------:R-:W2:Y:S01]  /*a060*/  LDC R27, c[0x0][0x648] ;  /* 0x00019200ff1b7b82 */ /* 0x000ea20000000800 */
[-C--:B---3--:R-:W-:Y:S02]  /*a070*/  SHF.L.U32 R4, R5, R26.reuse, RZ ;  /* 0x0000001a05047219 */ /* 0x088fe400000006ff */
[--C-:B------:R-:W-:Y:S02]  /*a080*/  SHF.R.U64 R14, R10, R26, R3.reuse ;  /* 0x0000001a0a0e7219 */ /* 0x100fe40000001203 */
[----:B------:R-:W-:Y:S02]  /*a090*/  LOP3.LUT R25, RZ, R4, RZ, 0x33, !PT ;  /* 0x00000004ff197212 */ /* 0x000fe400078e33ff */
[-C--:B------:R-:W-:Y:S01]  /*a0a0*/  SHF.R.U32.HI R5, RZ, R26.reuse, R3 ;  /* 0x0000001aff057219 */ /* 0x080fe20000011603 */
[----:B------:R-:W3:Y:S01]  /*a0b0*/  LDC R30, c[0x0][0x638] ;  /* 0x00018e00ff1e7b82 */ /* 0x000ee20000000800 */
[----:B------:R-:W-:Y:S01]  /*a0c0*/  SHF.L.U32 R154, R7, R26, RZ ;  /* 0x0000001a079a7219 */ /* 0x000fe200000006ff */
[----:B------:R-:W-:-:S06]  /*a0d0*/  IMAD.MOV.U32 R4, RZ, RZ, R14 ;  /* 0x000000ffff047224 */ /* 0x000fcc00078e000e */
[----:B------:R-:W0:Y:S01]  /*a0e0*/  LDC R31, c[0x0][0x610] ;  /* 0x00018400ff1f7b82 */ /* 0x000e220000000800 */
[----:B----4-:R-:W-:Y:S05]  /*a0f0*/  @!P0 BRA `(.L_x_289) ;  /* 0x0000000000288947 */ /* 0x010fea0003800000 */
        /* <DEDUP_REMOVED lines=10> */
.L_x_289:
[----:B------:R-:W-:Y:S01]  /*a1a0*/  ISETP.NE.AND P0, PT, R2, 0x1, PT ;  /* 0x000000010200780c */ /* 0x000fe20003f05270 */
[----:B0-----:R-:W-:Y:S01]  /*a1b0*/  VIADD R7, R20, 0xffffffff ;  /* 0xffffffff14077836 */ /* 0x001fe20000000000 */
[----:B-12---:R-:W-:Y:S01]  /*a1c0*/  SHF.R.U64 R0, R4, R27, R5 ;  /* 0x0000001b04007219 */ /* 0x006fe20000001205 */
[----:B------:R-:W-:Y:S01]  /*a1d0*/  IMAD.MOV R13, RZ, RZ, -R13 ;  /* 0x000000ffff0d7224 */ /* 0x000fe200078e0a0d */
[----:B------:R-:W-:Y:S01]  /*a1e0*/  LOP3.LUT R5, R10, R25, RZ, 0xc0, !PT ;  /* 0x000000190a057212 */ /* 0x000fe200078ec0ff */
[----:B------:R-:W-:Y:S02]  /*a1f0*/  IMAD.MOV.U32 R4, RZ, RZ, 0x1 ;  /* 0x00000001ff047424 */ /* 0x000fe400078e00ff */
[----:B------:R-:W-:Y:S02]  /*a200*/  IMAD.MOV R3, RZ, RZ, -R0 ;  /* 0x000000ffff037224 */ /* 0x000fe400078e0a00 */
[----:B------:R-:W-:Y:S01]  /*a210*/  IMAD R154, R154, R0, R5 ;  /* 0x000000009a9a7224 */ /* 0x000fe200078e0205 */
[----:B------:R-:W-:Y:S01]  /*a220*/  LOP3.LUT R5, R12, R7, RZ, 0xc0, !PT ;  /* 0x000000070c057212 */ /* 0x000fe200078ec0ff */
[----:B---3--:R-:W-:-:S02]  /*a230*/  IMAD R0, R3, R30, R14 ;  /* 0x0000001e03007224 */ /* 0x008fc400078e020e */
[----:B------:R-:W-:Y:S02]  /*a240*/  @P0 IMAD R21, R15, R13, R24 ;  /* 0x0000000d0f150224 */ /* 0x000fe400078e0218 */
[----:B------:R-:W-:Y:S01]  /*a250*/  IMAD R3, R0, R20, R5 ;  /* 0x0000001400037224 */ /* 0x000fe200078e0205 */
[----:B------:R-:W-:Y:S01]  /*a260*/  PRMT R0, R4, 0x7610, R0 ;  /* 0x0000761004007816 */ /* 0x000fe20000000000 */
[----:B------:R-:W-:-:S05]  /*a270*/  IMAD R154, R154, R31, R21 ;  /* 0x0000001f9a9a7224 */ /* 0x000fca00078e0215 */
[----:B------:R-:W-:Y:S02]  /*a280*/  SEL R153, R3, R154, !P0 ;  /* 0x0000009a03997207 */ /* 0x000fe40004000000 */
[----:B------:R-:W-:-:S07]  /*a290*/  SEL R154, R154, R3, !P0 ;  /* 0x000000039a9a7207 */ /* 0x000fce0004000000 */
.L_x_287:
[----:B------:R-:W-:-:S13]  /*a2a0*/  LOP3.LUT P0, RZ, R0, 0xff, RZ, 0xc0, !PT ;  /* 0x000000ff00ff7812 */ /* 0x000fda000780c0ff */
[----:B------:R-:W-:Y:S05]  /*a2b0*/  @P0 BRA `(.L_x_290) ;  /* 0xffffff6c00d00947 */ /* 0x000fea000383ffff */
[----:B------:R-:W-:Y:S05]  /*a2c0*/  EXIT ;  /* 0x000000000000794d */ /* 0x000fea0003800000 */
.L_x_7:
[----:B0-----:R-:W-:Y:S01]  /*a2d0*/  ULDC.64 UR4, c[0x0][0x650] ;  /* 0x0001940000047ab9 */ /* 0x001fe20000000a00 */
        /* <DEDUP_REMOVED lines=25> */
.L_x_292:
[----:B------:R-:W0:Y:S01]  /*a470*/  LDC.64 R28, c[0x0][0x640] ;  /* 0x00019000ff1c7b82 */ /* 0x000e220000000a00 */
[-CC-:B------:R-:W-:Y:S01]  /*a480*/  SHF.R.U64 R22, R12, R6.reuse, R13.reuse ;  /* 0x000000060c167219 */ /* 0x180fe2000000120d */
[----:B------:R-:W-:Y:S01]  /*a490*/  IMAD.MOV.U32 R30, RZ, RZ, 0x1 ;  /* 0x00000001ff1e7424 */ /* 0x000fe200078e00ff */
[----:B------:R-:W-:Y:S02]  /*a4a0*/  SHF.R.U32.HI R6, RZ, R6, R13 ;  /* 0x00000006ff067219 */ /* 0x000fe4000001160d */
        /* <DEDUP_REMOVED lines=8> */
[----:B------:R-:W-:Y:S01]  /*a530*/  IMAD.IADD R9, R9, 0x1, R11 ;  /* 0x0000000109097824 */ /* 0x000fe200078e020b */
[----:B0-----:R-:W-:-:S04]  /*a540*/  ISETP.NE.U32.AND P0, PT, R28, RZ, PT ;  /* 0x000000ff1c00720c */ /* 0x001fc80003f05070 */
[----:B------:R-:W-:Y:S02]  /*a550*/  ISETP.NE.AND.EX P0, PT, R29, RZ, PT, P0 ;  /* 0x000000ff1d00720c */ /* 0x000fe40003f05300 */
[----:B------:R-:W0:Y:S01]  /*a560*/  LDC R20, c[0x0][0x600] ;  /* 0x00018000ff147b82 */ /* 0x000e220000000800 */
[-CC-:B-1----:R-:W-:Y:S01]  /*a570*/  SHF.R.U64 R14, R8, R10.reuse, R9.reuse ;  /* 0x0000000a080e7219 */ /* 0x182fe20000001209 */
[----:B------:R-:W-:Y:S01]  /*a580*/  IMAD.MOV.U32 R8, RZ, RZ, -0x1 ;  /* 0xffffffffff087424 */ /* 0x000fe200078e00ff */
[----:B------:R-:W-:-:S05]  /*a590*/  SHF.R.U32.HI R9, RZ, R10, R9 ;  /* 0x0000000aff097219 */ /* 0x000fca0000011609 */
[----:B------:R-:W1:Y:S01]  /*a5a0*/  LDC R24, c[0x0][0x648] ;  /* 0x00019200ff187b82 */ /* 0x000e620000000800 */
[-CC-:B--2---:R-:W-:Y:S02]  /*a5b0*/  SHF.R.U64 R23, R14, R12.reuse, R9.reuse ;  /* 0x0000000c0e177219 */ /* 0x184fe40000001209 */
[----:B------:R-:W-:-:S05]  /*a5c0*/  SHF.R.U32.HI R6, RZ, R12, R9 ;  /* 0x0000000cff067219 */ /* 0x000fca0000011609 */
[----:B------:R-:W2:Y:S01]  /*a5d0*/  LDC R26, c[0x0][0x638] ;  /* 0x00018e00ff1a7b82 */ /* 0x000ea20000000800 */
[-C--:B---3--:R-:W-:Y:S02]  /*a5e0*/  SHF.L.U32 R8, R8, R27.reuse, RZ ;  /* 0x0000001b08087219 */ /* 0x088fe400000006ff */
[-CC-:B------:R-:W-:Y:S02]  /*a5f0*/  SHF.R.U64 R25, R23, R27.reuse, R6.reuse ;  /* 0x0000001b17197219 */ /* 0x180fe40000001206 */
[----:B------:R-:W-:Y:S02]  /*a600*/  LOP3.LUT R32, RZ, R8, RZ, 0x33, !PT ;  /* 0x00000008ff207212 */ /* 0x000fe400078e33ff */
[----:B------:R-:W-:Y:S01]  /*a610*/  SHF.R.U32.HI R9, RZ, R27, R6 ;  /* 0x0000001bff097219 */ /* 0x000fe20000011606 */
[----:B------:R-:W3:Y:S01]  /*a620*/  LDC R31, c[0x0][0x610] ;  /* 0x00018400ff1f7b82 */ /* 0x000ee20000000800 */
[----:B------:R-:W-:Y:S01]  /*a630*/  IMAD.MOV.U32 R8, RZ, RZ, R25 ;  /* 0x000000ffff087224 */ /* 0x000fe200078e0019 */
[----:B------:R-:W-:Y:S06]  /*a640*/  @!P0 BRA `(.L_x_293) ;  /* 0x0000000000288947 */ /* 0x000fec0003800000 */
        /* <DEDUP_REMOVED lines=10> */
.L_x_293:
[----:B------:R-:W-:Y:S01]  /*a6f0*/  ISETP.NE.AND P0, PT, R2, 0x1, PT ;  /* 0x000000010200780c */ /* 0x000fe20003f05270 */
[----:B------:R-:W-:Y:S01]  /*a700*/  IMAD.MOV.U32 R13, RZ, RZ, R22 ;  /* 0x000000ffff0d7224 */ /* 0x000fe200078e0016 */
[----:B-1----:R-:W-:Y:S01]  /*a710*/  SHF.R.U64 R6, R8, R24, R9 ;  /* 0x0000001808067219 */ /* 0x002fe20000001209 */
[----:B0-----:R-:W-:Y:S01]  /*a720*/  VIADD R9, R20, 0xffffffff ;  /* 0xffffffff14097836 */ /* 0x001fe20000000000 */
[----:B------:R-:W-:Y:S02]  /*a730*/  SHF.L.U32 R30, R30, R27, RZ ;  /* 0x0000001b1e1e7219 */ /* 0x000fe400000006ff */
[----:B------:R-:W-:Y:S01]  /*a740*/  LOP3.LUT R5, R23, R32, RZ, 0xc0, !PT ;  /* 0x0000002017057212 */ /* 0x000fe200078ec0ff */
[----:B------:R-:W-:-:S04]  /*a750*/  IMAD.MOV R8, RZ, RZ, -R6 ;  /* 0x000000ffff087224 */ /* 0x000fc800078e0a06 */
[----:B------:R-:W-:Y:S01]  /*a760*/  IMAD R6, R30, R6, R5 ;  /* 0x000000061e067224 */ /* 0x000fe200078e0205 */
[----:B------:R-:W-:Y:S01]  /*a770*/  LOP3.LUT R5, R14, R9, RZ, 0xc0, !PT ;  /* 0x000000090e057212 */ /* 0x000fe200078ec0ff */
[----:B------:R-:W-:Y:S02]  /*a780*/  @P0 IMAD R3, R7, R21, R4 ;  /* 0x0000001507030224 */ /* 0x000fe400078e0204 */
[----:B--2---:R-:W-:Y:S02]  /*a790*/  IMAD R4, R8, R26, R25 ;  /* 0x0000001a08047224 */ /* 0x004fe400078e0219 */
[----:B---3--:R-:W-:Y:S02]  /*a7a0*/  IMAD R3, R6, R31, R3 ;  /* 0x0000001f06037224 */ /* 0x008fe400078e0203 */
[----:B------:R-:W-:Y:S02]  /*a7b0*/  IMAD R4, R4, R20, R5 ;  /* 0x0000001404047224 */ /* 0x000fe400078e0205 */
[----:B------:R-:W-:-:S03]  /*a7c0*/  IMAD.MOV.U32 R6, RZ, RZ, 0x1 ;  /* 0x00000001ff067424 */ /* 0x000fc600078e00ff */
[----:B------:R-:W-:Y:S02]  /*a7d0*/  SEL R20, R4, R3, !P0 ;  /* 0x0000000304147207 */ /* 0x000fe40004000000 */
[----:B------:R-:W-:-:S07]  /*a7e0*/  SEL R12, R3, R4, !P0 ;  /* 0x00000004030c7207 */ /* 0x000fce0004000000 */
.L_x_291:
[----:B------:R-:W-:-:S08]  /*a7f0*/  NOP ;  /* 0x0000000000007918 */ /* 0x000fd00000000000 */
[----:B------:R-:W0:-:S00]  /*a800*/  USETMAXREG.DEALLOC.CTAPOOL 0x28 ;  /* 0x00000028000079c8 */ /* 0x000e0000080e0500 */
[----:B0-----:R-:W-:-:S13]  /*a810*/  ISETP.NE.AND P0, PT, R0, RZ, PT ;  /* 0x000000ff0000720c */ /* 0x001fda0003f05270 */
[----:B------:R-:W-:Y:S05]  /*a820*/  @P0 EXIT ;  /* 0x000000000000094d */ /* 0x000fea0003800000 */
[----:B------:R-:W-:Y:S01]  /*a830*/  LOP3.LUT P0, RZ, R6, 0xff, RZ, 0xc0, !PT ;  /* 0x000000ff06ff7812 */ /* 0x000fe2000780c0ff */
[----:B------:R-:W-:Y:S02]  /*a840*/  IMAD.MOV.U32 R10, RZ, RZ, 0x1 ;  /* 0x00000001ff0a7424 */ /* 0x000fe400078e00ff */
[----:B------:R-:W-:-:S10]  /*a850*/  IMAD.MOV.U32 R9, RZ, RZ, RZ ;  /* 0x000000ffff097224 */ /* 0x000fd400078e00ff */
[----:B------:R-:W-:Y:S05]  /*a860*/  @!P0 BRA `(.L_x_294) ;  /* 0x0000000c00848947 */ /* 0x000fea0003800000 */
[----:B------:R-:W0:Y:S01]  /*a870*/  LDC R0, c[0x0][0x28c] ;  /* 0x0000a300ff007b82 */ /* 0x000e220000000800 */
[----:B------:R-:W-:Y:S01]  /*a880*/  ULDC UR5, c[0x0][0x658] ;  /* 0x0001960000057ab9 */ /* 0x000fe20000000800 */
[----:B------:R-:W-:Y:S01]  /*a890*/  UMOV UR11, 0xffffffff ;  /* 0xffffffff000b7882 */ /* 0x000fe20000000000 */
[----:B------:R-:W-:Y:S01]  /*a8a0*/  UMOV UR15, 0x1 ;  /* 0x00000001000f7882 */ /* 0x000fe20000000000 */
[----:B------:R-:W-:Y:S01]  /*a8b0*/  USHF.L.U32 UR11, UR11, UR5, URZ ;  /* 0x000000050b0b7299 */ /* 0x000fe2000800063f */
[----:B------:R-:W-:Y:S01]  /*a8c0*/  BSSY B0, `(.L_x_294) ;  /* 0x00000db000007945 */ /* 0x000fe20003800000 */
[----:B------:R-:W-:Y:S01]  /*a8d0*/  ULDC UR9, c[0x0][0xc] ;  /* 0x0000030000097ab9 */ /* 0x000fe20000000800 */
[----:B------:R-:W-:Y:S01]  /*a8e0*/  ULDC UR14, c[0x0][0x10] ;  /* 0x00000400000e7ab9 */ /* 0x000fe20000000800 */
[----:B------:R-:W1:Y:S01]  /*a8f0*/  S2UR UR8, SR_CgaCtaId ;  /* 0x00000000000879c3 */ /* 0x000e620000008800 */
[----:B------:R-:W-:Y:S01]  /*a900*/  ULOP3.LUT UR13, URZ, UR11, URZ, 0x33, !UPT ;  /* 0x0000000b3f0d7292 */ /* 0x000fe2000f8e333f */
[----:B------:R-:W-:Y:S01]  /*a910*/  LOP3.LUT R11, R19, 0x2, RZ, 0xfc, !PT ;  /* 0x00000002130b7812 */ /* 0x000fe200078efcff */
[----:B------:R-:W-:Y:S01]  /*a920*/  IMAD.MOV.U32 R10, RZ, RZ, 0x1 ;  /* 0x00000001ff0a7424 */ /* 0x000fe200078e00ff */
[----:B------:R-:W-:Y:S01]  /*a930*/  ULDC UR4, c[0x0][0x600] ;  /* 0x0001800000047ab9 */ /* 0x000fe20000000800 */
[----:B------:R-:W-:Y:S01]  /*a940*/  IMAD.MOV.U32 R9, RZ, RZ, RZ ;  /* 0x000000ffff097224 */ /* 0x000fe200078e00ff */
[----:B------:R-:W-:Y:S01]  /*a950*/  UMOV UR18, 0x5 ;  /* 0x0000000500127882 */ /* 0x000fe20000000000 */
[----:B------:R-:W-:-:S02]  /*a960*/  UIADD3 UR4, UR4, -0x1, URZ ;  /* 0xffffffff04047890 */ /* 0x000fc4000fffe03f */
[----:B------:R-:W-:Y:S01]  /*a970*/  USHF.L.U32 UR5, UR15, UR5, URZ ;  /* 0x000000050f057299 */ /* 0x000fe2000800063f */
[----:B------:R-:W-:Y:S01]  /*a980*/  ULDC.64 UR28, c[0x0][0x198] ;  /* 0x00006600001c7ab9 */ /* 0x000fe20000000a00 */
[----:B0-----:R-:W-:-:S05]  /*a990*/  VIADD R0, R0, 0x3f ;  /* 0x0000003f00007836 */ /* 0x001fca0000000000 */
[----:B------:R-:W-:Y:S01]  /*a9a0*/  SHF.R.S32.HI R3, RZ, 0x1f, R0 ;  /* 0x0000001fff037819 */ /* 0x000fe20000011400 */
[----:B-1----:R-:W-:-:S03]  /*a9b0*/  ULOP3.LUT UR10, UR8, 0x1, URZ, 0xc0, !UPT ;  /* 0x00000001080a7892 */ /* 0x002fc6000f8ec03f */
[----:B------:R-:W-:Y:S01]  /*a9c0*/  LEA.HI R3, R3, R0, RZ, 0x6 ;  /* 0x0000000003037211 */ /* 0x000fe200078f30ff */
[----:B------:R-:W-:Y:S01]  /*a9d0*/  USHF.R.U32.HI UR25, URZ, 0x1, UR8 ;  /* 0x000000013f197899 */ /* 0x000fe20008011608 */
[----:B------:R-:W-:Y:S01]  /*a9e0*/  IMAD.MOV.U32 R0, RZ, RZ, 0x1 ;  /* 0x00000001ff007424 */ /* 0x000fe200078e00ff */
[----:B------:R-:W-:Y:S01]  /*a9f0*/  USHF.L.U32 UR6, UR8, 0x7, URZ ;  /* 0x0000000708067899 */ /* 0x000fe2000800063f */
[--C-:B------:R-:W-:Y:S01]  /*aa00*/  SHF.R.S32.HI R8, RZ, 0x6, R3.reuse ;  /* 0x00000006ff087819 */ /* 0x100fe20000011403 */
[----:B------:R-:W-:Y:S02]  /*aa10*/  USHF.L.U32 UR7, UR8, 0xd, URZ ;  /* 0x0000000d08077899 */ /* 0x000fe4000800063f */
[----:B------:R-:W-:Y:S01]  /*aa20*/  ULOP3.LUT UR8, UR8, 0xfffffffe, URZ, 0xc0, !UPT ;  /* 0xfffffffe08087892 */ /* 0x000fe2000f8ec03f */
[----:B------:R-:W-:Y:S01]  /*aa30*/  PRMT R3, R0, 0x7610, R3 ;  /* 0x0000761000037816 */ /* 0x000fe20000000003 */
[----:B------:R-:W-:Y:S01]  /*aa40*/  UISETP.GT.U32.AND UP0, UPT, UR10, 0xffff, UPT ;  /* 0x0000ffff0a00788c */ /* 0x000fe2000bf04070 */
[----:B------:R-:W-:Y:S01]  /*aa50*/  VIADD R0, R8, 0x1 ;  /* 0x0000000108007836 */ /* 0x000fe20000000000 */
[----:B------:R-:W-:-:S02]  /*aa60*/  USHF.L.U32 UR11, UR15, UR8, URZ ;  /* 0x000000080f0b7299 */ /* 0x000fc4000800063f */
[----:B------:R-:W-:Y:S02]  /*aa70*/  ULOP3.LUT UR12, UR8, 0x1, URZ, 0xfc, !UPT ;  /* 0x00000001080c7892 */ /* 0x000fe4000f8efc3f */
[----:B------:R-:W-:Y:S02]  /*aa80*/  UIMAD.WIDE.U32 UR8, UR9, UR14, URZ ;  /* 0x0000000e090872a5 */ /* 0x000fe4000f8e003f */
[----:B------:R-:W-:Y:S01]  /*aa90*/  USEL UR10, UR10, 0xffff, !UP0 ;  /* 0x0000ffff0a0a7887 */ /* 0x000fe2000c000000 */
[----:B------:R-:W-:Y:S01]  /*aaa0*/  ULDC UR14, c[0x0][0x14] ;  /* 0x00000500000e7ab9 */ /* 0x000fe20000000800 */
[----:B------:R-:W-:Y:S02]  /*aab0*/  USHF.L.U32 UR12, UR15, UR12, URZ ;  /* 0x0000000c0f0c7299 */ /* 0x000fe4000800063f */
[----:B------:R-:W-:Y:S02]  /*aac0*/  UIMAD.WIDE.U32 UR26, UR8, UR14, URZ ;  /* 0x0000000e081a72a5 */ /* 0x000fe4000f8e003f */
[----:B------:R-:W-:-:S02]  /*aad0*/  UIMAD UR21, UR9, UR14, URZ ;  /* 0x0000000e091572a4 */ /* 0x000fc4000f8e023f */
[----:B------:R-:W-:Y:S02]  /*aae0*/  ULOP3.LUT UR10, UR10, 0xffff, URZ, 0xc0, !UPT ;  /* 0x0000ffff0a0a7892 */ /* 0x000fe4000f8ec03f */
[----:B------:R-:W-:Y:S02]  /*aaf0*/  ULOP3.LUT UR6, UR6, 0x80, URZ, 0xc0, !UPT ;  /* 0x0000008006067892 */ /* 0x000fe4000f8ec03f */
[----:B------:R-:W-:Y:S02]  /*ab00*/  ULOP3.LUT UR7, UR7, 0x2000, URZ, 0xc0, !UPT ;  /* 0x0000200007077892 */ /* 0x000fe4000f8ec03f */
[----:B------:R-:W-:Y:S02]  /*ab10*/  ULOP3.LUT UR19, UR11, UR12, URZ, 0xfc, !UPT ;  /* 0x0000000c0b137292 */ /* 0x000fe4000f8efc3f */
[----:B------:R-:W-:Y:S02]  /*ab20*/  UIADD3 UR21, UR27, UR21, URZ ;  /* 0x000000151b157290 */ /* 0x000fe4000fffe03f */
[----:B------:R-:W-:-:S12]  /*ab30*/  USHF.L.U32 UR18, UR18, UR10, URZ ;  /* 0x0000000a12127299 */ /* 0x000fd8000800063f */
.L_x_305:
[----:B------:R-:W-:-:S03]  /*ab40*/  UMOV UR8, 0xffffffff ;  /* 0xffffffff00087882 */ /* 0x000fc60000000000 */
[----:B------:R-:W-:Y:S05]  /*ab50*/  BRA.DIV UR8, `(.L_x_295) ;  /* 0x0000000e08b07947 */ /* 0x000fea000b800000 */
[----:B------:R-:W-:-:S13]  /*ab60*/  ELECT P6, URZ, PT ;  /* 0x00000000003f782f */ /* 0x000fda00038c0000 */
.L_x_316:
[----:B------:R-:W0:Y:S01]  /*ab70*/  LDC R4, c[0x0][0x28c] ;  /* 0x0000a300ff047b82 */ /* 0x000e220000000800 */
[----:B------:R-:W-:Y:S01]  /*ab80*/  BSSY B1, `(.L_x_296) ;  /* 0x000003c000017945 */ /* 0x000fe20003800000 */
[----:B0-----:R-:W-:-:S13]  /*ab90*/  ISETP.LT.OR P6, PT, R4, 0x1, !P6 ;  /* 0x000000010400780c */ /* 0x001fda00077c1670 */
[----:B------:R-:W-:Y:S05]  /*aba0*/  @P6 BRA `(.L_x_297) ;  /* 0x0000000000e46947 */ /* 0x000fea0003800000 */
[----:B------:R-:W-:Y:S01]  /*abb0*/  LEA R12, R12, UR25, 0x1 ;  /* 0x000000190c0c7c11 */ /* 0x000fe2000f8e08ff */
[----:B------:R-:W-:Y:S01]  /*abc0*/  IMAD.MOV.U32 R15, RZ, RZ, RZ ;  /* 0x000000ffff0f7224 */ /* 0x000fe200078e00ff */
[----:B------:R-:W-:Y:S01]  /*abd0*/  LEA R20, R20, UR6, 0x8 ;  /* 0x0000000614147c11 */ /* 0x000fe2000f8e40ff */
[----:B------:R-:W-:Y:S02]  /*abe0*/  IMAD.MOV.U32 R4, RZ, RZ, R0 ;  /* 0x000000ffff047224 */ /* 0x000fe400078e0000 */
[----:B------:R-:W-:Y:S02]  /*abf0*/  IMAD.MOV.U32 R5, RZ, RZ, R10 ;  /* 0x000000ffff057224 */ /* 0x000fe400078e000a */
[----:B------:R-:W-:Y:S02]  /*ac00*/  IMAD.MOV.U32 R6, RZ, RZ, R9 ;  /* 0x000000ffff067224 */ /* 0x000fe400078e0009 */
[----:B------:R-:W-:-:S07]  /*ac10*/  IMAD.SHL.U32 R14, R12, 0x40, RZ ;  /* 0x000000400c0e7824 */ /* 0x000fce00078e00ff */
.L_x_300:
[----:B------:R-:W0:Y:S01]  /*ac20*/  S2R R12, SR_CgaCtaId ;  /* 0x00000000000c7919 */ /* 0x000e220000008800 */
[----:B------:R-:W-:Y:S02]  /*ac30*/  MOV R7, 0x400 ;  /* 0x0000040000077802 */ /* 0x000fe40000000f00 */
[----:B------:R-:W-:Y:S02]  /*ac40*/  LOP3.LUT P1, RZ, R18, 0x7f, RZ, 0xc0, !PT ;  /* 0x0000007f12ff7812 */ /* 0x000fe4000782c0ff */
[----:B0-----:R-:W-:Y:S02]  /*ac50*/  LEA R24, R12, R7, 0x18 ;  /* 0x000000070c187211 */ /* 0x001fe400078ec0ff */
[----:B------:R-:W-:-:S09]  /*ac60*/  SHF.L.U32 R7, R5, 0x1f, RZ ;  /* 0x0000001f05077819 */ /* 0x000fd200000006ff */
[----:B------:R-:W0:Y:S01]  /*ac70*/  @!P1 LDC R12, c[0x0][0x500] ;  /* 0x00014000ff0c9b82 */ /* 0x000e220000000800 */
[----:B------:R-:W-:-:S04]  /*ac80*/  IMAD R22, R6, 0x8, R24 ;  /* 0x0000000806167824 */ /* 0x000fc800078e0218 */
[----:B------:R-:W1:Y:S02]  /*ac90*/  SYNCS.PHASECHK.TRANS64.TRYWAIT P0, [R22+URZ+0x20], R7 ;  /* 0x00002007160075a7 */ /* 0x000e64000800017f */
[----:B-1----:R-:W-:Y:S05]  /*aca0*/  @!P0 BRA `(.L_x_298) ;  /* 0x0000000c007c8947 */ /* 0x002fea0003800000 */
.L_x_317:
[----:B-1----:R-:W-:Y:S01]  /*acb0*/  PRMT R7, R11, 0x9910, RZ ;  /* 0x000099100b077816 */ /* 0x002fe200000000ff */
[----:B0-----:R0:W-:Y:S03]  /*acc0*/  @!P1 SYNCS.ARRIVE.TRANS64 RZ, [R22+URZ], R12 ;  /* 0x0000000c16ff99a7 */ /* 0x0011e6000800003f */
[----:B------:R-:W-:-:S13]  /*acd0*/  ISETP.NE.AND P0, PT, R7, 0x2, PT ;  /* 0x000000020700780c */ /* 0x000fda0003f05270 */
[----:B0-----:R-:W-:Y:S05]  /*ace0*/  @P0 BRA `(.L_x_299) ;  /* 0x0000000000040947 */ /* 0x001fea0003800000 */
[----:B------:R-:W-:Y:S01]  /*acf0*/  BPT.TRAP 0x1 ;  /* 0x000000040000795c */ /* 0x000fe20000300000 */
.L_x_299:
[----:B------:R-:W-:Y:S01]  /*ad00*/  LEA R7, R6, UR25, 0x1 ;  /* 0x0000001906077c11 */ /* 0x000fe2000f8e08ff */
[----:B------:R-:W-:Y:S01]  /*ad10*/  VIADD R4, R4, 0xffffffff ;  /* 0xffffffff04047836 */ /* 0x000fe20000000000 */
[----:B------:R-:W-:Y:S01]  /*ad20*/  R2UR UR23, R14 ;  /* 0x000000000e1772ca */ /* 0x000fe200000e0000 */
[----:B------:R-:W-:Y:S01]  /*ad30*/  UIADD3 UR14, UP0, UR28, 0xf0, URZ ;  /* 0x000000f01c0e7890 */ /* 0x000fe2000ff1e03f */
[----:B------:R-:W-:Y:S01]  /*ad40*/  R2UR UR9, R22 ;  /* 0x00000000160972ca */ /* 0x000fe200000e0000 */
[----:B------:R-:W-:Y:S01]  /*ad50*/  IMAD.SHL.U32 R7, R7, 0x1000, RZ ;  /* 0x0000100007077824 */ /* 0x000fe200078e00ff */
[----:B------:R-:W-:Y:S01]  /*ad60*/  R2UR UR10, R15 ;  /* 0x000000000f0a72ca */ /* 0x000fe200000e0000 */
[----:B------:R-:W-:Y:S01]  /*ad70*/  UIADD3 UR32, UP1, UR28, 0x1f0, URZ ;  /* 0x000001f01c207890 */ /* 0x000fe2000ff3e03f */
[----:B------:R-:W-:Y:S01]  /*ad80*/  R2UR UR12, R13 ;  /* 0x000000000d0c72ca */ /* 0x000fe200000e0000 */
[--C-:B------:R-:W-:Y:S01]  /*ad90*/  IMAD R12, R7, 0x2, R24.reuse ;  /* 0x00000002070c7824 */ /* 0x100fe200078e0218 */
[----:B------:R-:W-:Y:S01]  /*ada0*/  LEA R7, R6, UR7, 0xe ;  /* 0x0000000706077c11 */ /* 0x000fe2000f8e70ff */
[----:B------:R-:W-:Y:S01]  /*adb0*/  UIADD3.X UR15, URZ, UR29, URZ, UP0, !UPT ;  /* 0x0000001d3f0f7290 */ /* 0x000fe200087fe43f */
[----:B------:R-:W-:Y:S01]  /*adc0*/  R2UR UR24, R20 ;  /* 0x00000000141872ca */ /* 0x000fe200000e0000 */
[----:B------:R-:W-:Y:S01]  /*add0*/  UPRMT UR20, URZ, 0x5410, UR18 ;  /* 0x000054103f147896 */ /* 0x000fe20008000012 */
[----:B------:R-:W-:Y:S01]  /*ade0*/  R2UR UR8, R12 ;  /* 0x000000000c0872ca */ /* 0x000fe200000e0000 */
[----:B------:R-:W-:Y:S01]  /*adf0*/  IMAD R7, R7, 0x2, R24 ;  /* 0x0000000207077824 */ /* 0x000fe200078e0218 */
[----:B------:R-:W-:Y:S01]  /*ae00*/  ISETP.GT.AND P1, PT, R4, 0x1, PT ;  /* 0x000000010400780c */ /* 0x000fe20003f24270 */
[----:B------:R-:W-:Y:S01]  /*ae10*/  VIADD R6, R6, 0x1 ;  /* 0x0000000106067836 */ /* 0x000fe20000000000 */
[----:B------:R-:W-:Y:S01]  /*ae20*/  UPRMT UR30, URZ, 0x5410, UR19 ;  /* 0x000054103f1e7896 */ /* 0x000fe20008000013 */
[----:B------:R-:W-:Y:S01]  /*ae30*/  VIADD R15, R15, 0x40 ;  /* 0x000000400f0f7836 */ /* 0x000fe20000000000 */
[----:B------:R-:W-:Y:S01]  /*ae40*/  R2UR UR11, R7 ;  /* 0x00000000070b72ca */ /* 0x000fe200000e0000 */
[----:B------:R-:W-:Y:S01]  /*ae50*/  UIADD3.X UR33, URZ, UR29, URZ, UP1, !UPT ;  /* 0x0000001d3f217290 */ /* 0x000fe20008ffe43f */
[----:B------:R-:W-:Y:S01]  /*ae60*/  ISETP.NE.AND P0, PT, R6, 0x4, PT ;  /* 0x000000040600780c */ /* 0x000fe20003f05270 */
[----:B------:R-:W-:Y:S01]  /*ae70*/  UMOV UR16, 0x0 ;  /* 0x0000000000107882 */ /* 0x000fe20000000000 */
[----:B------:R-:W-:-:S02]  /*ae80*/  UMOV UR17, 0x10000000 ;  /* 0x1000000000117882 */ /* 0x000fc40000000000 */
[----:B------:R-:W-:Y:S01]  /*ae90*/  SEL R12, RZ, 0x1, P0 ;  /* 0x00000001ff0c7807 */ /* 0x000fe20000000000 */
[----:B------:R-:W-:Y:S01]  /*aea0*/  UIADD3 UR8, UR8, 0x100, URZ ;  /* 0x0000010008087890 */ /* 0x000fe2000fffe03f */
[----:B------:R-:W-:Y:S02]  /*aeb0*/  SEL R6, R6, RZ, P0 ;  /* 0x000000ff06067207 */ /* 0x000fe40000000000 */
[----:B------:R-:W-:-:S03]  /*aec0*/  LOP3.LUT R5, R5, R12, RZ, 0x3c, !PT ;  /* 0x0000000c05057212 */ /* 0x000fc600078e3cff */
[----:B------:R-:W-:-:S03]  /*aed0*/  UIADD3 UR22, UR11, 0x10100, URZ ;  /* 0x000101000b167890 */ /* 0x000fc6000fffe03f */
[----:B------:R-:W-:Y:S02]  /*aee0*/  UMOV UR11, UR23 ;  /* 0x00000017000b7c82 */ /* 0x000fe40008000000 */
[----:B------:R0:W-:Y:S02]  /*aef0*/  UTMALDG.3D.MULTICAST [UR8], [UR14], UR20, desc[UR16] ;  /* 0x000010080e0073b4 */ /* 0x0001e40008011814 */
[----:B0-----:R-:W-:Y:S01]  /*af00*/  UMOV UR8, UR22 ;  /* 0x0000001600087c82 */ /* 0x001fe20008000000 */
[----:B------:R-:W-:Y:S02]  /*af10*/  UMOV UR11, UR24 ;  /* 0x00000018000b7c82 */ /* 0x000fe40008000000 */
[----:B------:R0:W-:Y:S02]  /*af20*/  UTMALDG.3D.MULTICAST [UR8], [UR32], UR30, desc[UR16] ;  /* 0x00001008200073b4 */ /* 0x0001e4000801181e */
[----:B0-----:R-:W-:Y:S05]  /*af30*/  @P1 BRA `(.L_x_300) ;  /* 0xfffffffc00381947 */ /* 0x001fea000383ffff */
.L_x_297:
[----:B------:R-:W-:Y:S05]  /*af40*/  BSYNC B1 ;  /* 0x0000000000017941 */ /* 0x000fea0003800000 */
.L_x_296:
[----:B------:R-:W-:Y:S01]  /*af50*/  LOP3.LUT P1, RZ, R3, 0xff, RZ, 0xc0, !PT ;  /* 0x000000ff03ff7812 */ /* 0x000fe2000782c0ff */
[----:B------:R-:W-:Y:S01]  /*af60*/  IMAD.IADD R9, R8, 0x1, R9 ;  /* 0x0000000108097824 */ /* 0x000fe200078e0209 */
[----:B------:R-:W-:Y:S01]  /*af70*/  IADD3 R16, P2, R16, UR26, RZ ;  /* 0x0000001a10107c10 */ /* 0x000fe2000ff5e0ff */
[----:B------:R-:W-:Y:S01]  /*af80*/  ULDC.64 UR8, c[0x0][0x650] ;  /* 0x0001940000087ab9 */ /* 0x000fe20000000a00 */
[----:B------:R-:W-:Y:S01]  /*af90*/  BSSY B1, `(.L_x_301) ;  /* 0x000006b000017945 */ /* 0x000fe20003800000 */
[----:B------:R-:W-:Y:S01]  /*afa0*/  IMAD.MOV.U32 R12, RZ, RZ, -0x1 ;  /* 0xffffffffff0c7424 */ /* 0x000fe200078e00ff */
[----:B------:R-:W-:Y:S01]  /*afb0*/  SHF.R.U32.HI R3, RZ, 0x2, R9 ;  /* 0x00000002ff037819 */ /* 0x000fe20000011609 */
[----:B------:R-:W-:Y:S01]  /*afc0*/  IMAD.MOV.U32 R20, RZ, RZ, -0x1 ;  /* 0xffffffffff147424 */ /* 0x000fe200078e00ff */
[----:B------:R-:W-:Y:S01]  /*afd0*/  ISETP.GT.U32.AND P0, PT, R9, 0x3, PT ;  /* 0x000000030900780c */ /* 0x000fe20003f04070 */
[----:B------:R-:W-:Y:S01]  /*afe0*/  IMAD.MOV.U32 R13, RZ, RZ, -0x1 ;  /* 0xffffffffff0d7424 */ /* 0x000fe200078e00ff */
[----:B------:R-:W-:-:S02]  /*aff0*/  LOP3.LUT R3, R3, 0x1, RZ, 0xc0, !PT ;  /* 0x0000000103037812 */ /* 0x000fc400078ec0ff */
[----:B------:R-:W-:Y:S01]  /*b000*/  ISETP.LT.U32.AND P0, PT, R8, 0x4, P0 ;  /* 0x000000040800780c */ /* 0x000fe20000701070 */
[----:B------:R-:W0:Y:S01]  /*b010*/  @P1 S2R R5, SR_CgaCtaId ;  /* 0x0000000000051919 */ /* 0x000e220000008800 */
[----:B------:R-:W-:Y:S02]  /*b020*/  @P1 MOV R4, 0x400 ;  /* 0x0000040000041802 */ /* 0x000fe40000000f00 */
[----:B------:R-:W-:Y:S02]  /*b030*/  IADD3.X R17, R17, UR21, RZ, P2, !PT ;  /* 0x0000001511117c10 */ /* 0x000fe400097fe4ff */
[----:B------:R-:W-:Y:S02]  /*b040*/  ISETP.GE.U32.AND P2, PT, R16, UR8, PT ;  /* 0x0000000810007c0c */ /* 0x000fe4000bf46070 */
[----:B------:R-:W-:Y:S02]  /*b050*/  LOP3.LUT R9, R9, 0x3, RZ, 0xc0, !PT ;  /* 0x0000000309097812 */ /* 0x000fe400078ec0ff */
[----:B0-----:R-:W-:-:S04]  /*b060*/  @P1 LEA R4, R5, R4, 0x18 ;  /* 0x0000000405041211 */ /* 0x001fc800078ec0ff */
[----:B------:R0:W-:Y:S01]  /*b070*/  @P1 SYNCS.ARRIVE.TRANS64.A1T0 RZ, [R4+URZ+0x58], RZ ;  /* 0x000058ff04ff19a7 */ /* 0x0001e2000810003f */
[----:B------:R-:W-:Y:S02]  /*b080*/  ISETP.NE.U32.AND P1, PT, R3, 0x1, PT ;  /* 0x000000010300780c */ /* 0x000fe40003f25070 */
[----:B------:R-:W-:Y:S02]  /*b090*/  SEL R3, RZ, 0x1, !P0 ;  /* 0x00000001ff037807 */ /* 0x000fe40004000000 */
[----:B------:R-:W-:Y:S02]  /*b0a0*/  ISETP.GE.U32.AND.EX P0, PT, R17, UR9, PT, P2 ;  /* 0x0000000911007c0c */ /* 0x000fe4000bf06120 */
[----:B------:R-:W-:-:S04]  /*b0b0*/  ISETP.GT.U32.AND P1, PT, R8, 0x3, !P1 ;  /* 0x000000030800780c */ /* 0x000fc80004f24070 */
[----:B0-----:R-:W-:-:S04]  /*b0c0*/  SEL R4, RZ, 0x1, !P1 ;  /* 0x00000001ff047807 */ /* 0x001fc80004800000 */
[--C-:B------:R-:W-:Y:S02]  /*b0d0*/  LOP3.LUT R10, R4, R10, R3.reuse, 0x96, !PT ;  /* 0x0000000a040a7212 */ /* 0x100fe400078e9603 */
[----:B------:R-:W-:Y:S02]  /*b0e0*/  PRMT R4, RZ, 0x7610, R4 ;  /* 0x00007610ff047816 */ /* 0x000fe40000000004 */
[----:B------:R-:W-:Y:S01]  /*b0f0*/  PRMT R3, RZ, 0x7610, R3 ;  /* 0x00007610ff037816 */ /* 0x000fe20000000003 */
[----:B------:R-:W-:Y:S06]  /*b100*/  @P0 BRA `(.L_x_302) ;  /* 0x00000004004c0947 */ /* 0x000fec0003800000 */
[----:B------:R-:W0:Y:S01]  /*b110*/  S2R R14, SR_CTAID.X ;  /* 0x00000000000e7919 */ /* 0x000e220000002500 */
[----:B------:R-:W-:Y:S01]  /*b120*/  ULDC.64 UR8, c[0x0][0x628] ;  /* 0x00018a0000087ab9 */ /* 0x000fe20000000a00 */
[----:B------:R-:W1:Y:S01]  /*b130*/  LDC R15, c[0x0][0x144] ;  /* 0x00005100ff0f7b82 */ /* 0x000e620000000800 */
[----:B------:R-:W-:Y:S01]  /*b140*/  ISETP.NE.U32.AND P0, PT, RZ, UR8, PT ;  /* 0x00000008ff007c0c */ /* 0x000fe2000bf05070 */
[----:B------:R-:W2:Y:S01]  /*b150*/  S2R R12, SR_CTAID.Y ;  /* 0x00000000000c7919 */ /* 0x000ea20000002600 */
[----:B------:R-:W-:Y:S01]  /*b160*/  ULDC UR10, c[0x0][0x150] ;  /* 0x00005400000a7ab9 */ /* 0x000fe20000000800 */
[----:B------:R-:W-:Y:S01]  /*b170*/  ULDC UR11, c[0x0][0x630] ;  /* 0x00018c00000b7ab9 */ /* 0x000fe20000000800 */
[----:B------:R-:W-:Y:S01]  /*b180*/  ISETP.NE.AND.EX P0, PT, RZ, UR9, PT, P0 ;  /* 0x00000009ff007c0c */ /* 0x000fe2000bf05300 */
[----:B------:R-:W-:Y:S01]  /*b190*/  IMAD.MOV.U32 R4, RZ, RZ, R16 ;  /* 0x000000ffff047224 */ /* 0x000fe200078e0010 */
[----:B0-----:R-:W-:-:S05]  /*b1a0*/  I2FP.F32.U32 R5, R14 ;  /* 0x0000000e00057245 */ /* 0x001fca0000201000 */
[----:B------:R-:W-:Y:S01]  /*b1b0*/  FMUL R20, R5, UR10 ;  /* 0x0000000a05147c20 */ /* 0x000fe20008400000 */
[----:B------:R-:W-:-:S05]  /*b1c0*/  IMAD.MOV.U32 R5, RZ, RZ, R17 ;  /* 0x000000ffff057224 */ /* 0x000fca00078e0011 */
[----:B--2---:R-:W-:Y:S05]  /*b1d0*/  @!P0 BRA `(.L_x_303) ;  /* 0x0000000000288947 */ /* 0x004fea0003800000 */
[----:B------:R-:W-:Y:S02]  /*b1e0*/  ULDC UR10, c[0x0][0x634] ;  /* 0x00018d00000a7ab9 */ /* 0x000fe40000000800 */
[----:B------:R-:W-:-:S05]  /*b1f0*/  IADD3 R5, P0, R16, UR10, RZ ;  /* 0x0000000a10057c10 */ /* 0x000fca000ff1e0ff */
[----:B------:R-:W-:-:S04]  /*b200*/  IMAD.X R13, RZ, RZ, R17, P0 ;  /* 0x000000ffff0d7224 */ /* 0x000fc800000e0611 */
[----:B------:R-:W-:-:S04]  /*b210*/  IMAD.WIDE.U32 R6, R13, UR8, RZ ;  /* 0x000000080d067c25 */ /* 0x000fc8000f8e00ff */
[----:B------:R-:W-:-:S04]  /*b220*/  IMAD.WIDE.U32 R6, P0, R5, UR9, R6 ;  /* 0x0000000905067c25 */ /* 0x000fc8000f800006 */
[----:B------:R-:W-:-:S04]  /*b230*/  IMAD.WIDE.U32 R4, R5, UR8, RZ ;  /* 0x0000000805047c25 */ /* 0x000fc8000f8e00ff */
[----:B------:R-:W-:Y:S01]  /*b240*/  IMAD.MOV.U32 R4, RZ, RZ, R7 ;  /* 0x000000ffff047224 */ /* 0x000fe200078e0007 */
[----:B------:R-:W-:Y:S01]  /*b250*/  IADD3 RZ, P1, R5, R6, RZ ;  /* 0x0000000605ff7210 */ /* 0x000fe20007f3e0ff */
[----:B------:R-:W-:-:S04]  /*b260*/  IMAD.X R5, RZ, RZ, RZ, P0 ;  /* 0x000000ffff057224 */ /* 0x000fc800000e06ff */
[----:B------:R-:W-:-:S08]  /*b270*/  IMAD.WIDE.U32.X R4, R13, UR9, R4, P1 ;  /* 0x000000090d047c25 */ /* 0x000fd000088e0404 */
.L_x_303:
[--C-:B------:R-:W-:Y:S01]  /*b280*/  SHF.R.U64 R13, R4, UR11, R5.reuse ;  /* 0x0000000b040d7c19 */ /* 0x100fe20008001205 */
[----:B------:R-:W0:Y:S01]  /*b290*/  F2I.U32.TRUNC.NTZ R20, R20 ;  /* 0x0000001400147305 */ /* 0x000e22000020f000 */
[----:B------:R-:W-:Y:S01]  /*b2a0*/  SHF.R.U32.HI R4, RZ, UR11, R5 ;  /* 0x0000000bff047c19 */ /* 0x000fe20008011605 */
[----:B------:R-:W-:Y:S01]  /*b2b0*/  ULDC.64 UR8, c[0x0][0x620] ;  /* 0x0001880000087ab9 */ /* 0x000fe20000000a00 */
[----:B------:R-:W-:Y:S01]  /*b2c0*/  IADD3 R7, P0, RZ, -R13, RZ ;  /* 0x8000000dff077210 */ /* 0x000fe20007f1e0ff */
[----:B------:R-:W-:Y:S01]  /*b2d0*/  ULDC.64 UR10, c[0x0][0x640] ;  /* 0x00019000000a7ab9 */ /* 0x000fe20000000a00 */
[----:B------:R-:W2:Y:S03]  /*b2e0*/  LDC R21, c[0x0][0x148] ;  /* 0x00005200ff157b82 */ /* 0x000ea60000000800 */
[----:B------:R-:W-:Y:S01]  /*b2f0*/  IMAD.X R4, RZ, RZ, ~R4, P0 ;  /* 0x000000ffff047224 */ /* 0x000fe200000e0e04 */
[----:B------:R-:W-:-:S03]  /*b300*/  ISETP.NE.U32.AND P0, PT, RZ, UR10, PT ;  /* 0x0000000aff007c0c */ /* 0x000fc6000bf05070 */
[----:B------:R-:W-:Y:S01]  /*b310*/  IMAD R6, R4, UR8, RZ ;  /* 0x0000000804067c24 */ /* 0x000fe2000f8e02ff */
[----:B------:R-:W-:Y:S01]  /*b320*/  ISETP.NE.AND.EX P0, PT, RZ, UR11, PT, P0 ;  /* 0x0000000bff007c0c */ /* 0x000fe2000bf05300 */
[----:B------:R-:W-:Y:S01]  /*b330*/  IMAD.WIDE.U32 R4, R7, UR8, R16 ;  /* 0x0000000807047c25 */ /* 0x000fe2000f8e0010 */
[----:B------:R-:W-:-:S03]  /*b340*/  ULDC UR8, c[0x0][0x618] ;  /* 0x0001860000087ab9 */ /* 0x000fc60000000800 */
[----:B------:R-:W-:Y:S01]  /*b350*/  IMAD R7, R7, UR9, R6 ;  /* 0x0000000907077c24 */ /* 0x000fe2000f8e0206 */
[----:B------:R-:W-:Y:S01]  /*b360*/  ULDC UR9, c[0x0][0x154] ;  /* 0x0000550000097ab9 */ /* 0x000fe20000000800 */
[----:B0-----:R-:W-:Y:S02]  /*b370*/  IMAD.MOV R6, RZ, RZ, -R20 ;  /* 0x000000ffff067224 */ /* 0x001fe400078e0a14 */
[----:B------:R-:W-:Y:S02]  /*b380*/  IMAD.IADD R5, R5, 0x1, R7 ;  /* 0x0000000105057824 */ /* 0x000fe400078e0207 */
[----:B-1----:R-:W-:Y:S01]  /*b390*/  IMAD R14, R15, R6, R14 ;  /* 0x000000060f0e7224 */ /* 0x002fe200078e020e */
[----:B------:R-:W-:Y:S02]  /*b3a0*/  I2FP.F32.U32 R6, R12 ;  /* 0x0000000c00067245 */ /* 0x000fe40000201000 */
[--C-:B------:R-:W-:Y:S02]  /*b3b0*/  SHF.R.U64 R15, R4, UR8, R5.reuse ;  /* 0x00000008040f7c19 */ /* 0x100fe40008001205 */
[----:B------:R-:W-:Y:S01]  /*b3c0*/  SHF.R.U32.HI R4, RZ, UR8, R5 ;  /* 0x00000008ff047c19 */ /* 0x000fe20008011605 */
[----:B------:R-:W-:Y:S01]  /*b3d0*/  FMUL R6, R6, UR9 ;  /* 0x0000000906067c20 */ /* 0x000fe20008400000 */
[----:B------:R-:W-:-:S02]  /*b3e0*/  ULDC UR8, c[0x0][0x608] ;  /* 0x0001820000087ab9 */ /* 0x000fc40000000800 */
[--C-:B------:R-:W-:Y:S01]  /*b3f0*/  SHF.R.U64 R22, R15, UR8, R4.reuse ;  /* 0x000000080f167c19 */ /* 0x100fe20008001204 */
[----:B------:R0:W1:Y:S01]  /*b400*/  F2I.U32.TRUNC.NTZ R24, R6 ;  /* 0x0000000600187305 */ /* 0x000062000020f000 */
[----:B------:R-:W-:Y:S01]  /*b410*/  SHF.R.U32.HI R5, RZ, UR8, R4 ;  /* 0x00000008ff057c19 */ /* 0x000fe20008011604 */
[----:B------:R-:W-:-:S03]  /*b420*/  ULDC UR8, c[0x0][0x658] ;  /* 0x0001960000087ab9 */ /* 0x000fc60000000800 */
[--C-:B------:R-:W-:Y:S02]  /*b430*/  SHF.R.U64 R20, R22, UR8, R5.reuse ;  /* 0x0000000816147c19 */ /* 0x100fe40008001205 */
[----:B------:R-:W-:-:S03]  /*b440*/  SHF.R.U32.HI R23, RZ, UR8, R5 ;  /* 0x00000008ff177c19 */ /* 0x000fc60008011605 */
[----:B------:R-:W-:Y:S02]  /*b450*/  IMAD.MOV.U32 R4, RZ, RZ, R20 ;  /* 0x000000ffff047224 */ /* 0x000fe400078e0014 */
[----:B------:R-:W-:Y:S01]  /*b460*/  IMAD.MOV.U32 R5, RZ, RZ, R23 ;  /* 0x000000ffff057224 */ /* 0x000fe200078e0017 */
[----:B0-----:R-:W-:Y:S06]  /*b470*/  @!P0 BRA `(.L_x_304) ;  /* 0x0000000000288947 */ /* 0x001fec0003800000 */
        /* <DEDUP_REMOVED lines=10> */
.L_x_304:
[----:B------:R-:W-:Y:S01]  /*b520*/  ISETP.NE.AND P0, PT, R2, 0x1, PT ;  /* 0x000000010200780c */ /* 0x000fe20003f05270 */
[----:B------:R-:W-:Y:S01]  /*b530*/  ULDC UR8, c[0x0][0x648] ;  /* 0x0001920000087ab9 */ /* 0x000fe20000000800 */
[----:B------:R-:W-:Y:S01]  /*b540*/  LOP3.LUT R22, R22, UR13, RZ, 0xc0, !PT ;  /* 0x0000000d16167c12 */ /* 0x000fe2000f8ec0ff */
[----:B-1----:R-:W-:Y:S01]  /*b550*/  IMAD.MOV R24, RZ, RZ, -R24 ;  /* 0x000000ffff187224 */ /* 0x002fe200078e0a18 */
[----:B------:R-:W-:Y:S01]  /*b560*/  SHF.R.U64 R5, R4, UR8, R5 ;  /* 0x0000000804057c19 */ /* 0x000fe20008001205 */
[----:B------:R-:W-:Y:S01]  /*b570*/  ULDC UR8, c[0x0][0x638] ;  /* 0x00018e0000087ab9 */ /* 0x000fe20000000800 */
[----:B------:R-:W-:Y:S01]  /*b580*/  LOP3.LUT R15, R15, UR4, RZ, 0xc0, !PT ;  /* 0x000000040f0f7c12 */ /* 0x000fe2000f8ec0ff */
[----:B------:R-:W-:Y:S01]  /*b590*/  ULDC UR9, c[0x0][0x610] ;  /* 0x0001840000097ab9 */ /* 0x000fe20000000800 */
[----:B------:R-:W-:Y:S02]  /*b5a0*/  IMAD.MOV.U32 R4, RZ, RZ, 0x1 ;  /* 0x00000001ff047424 */ /* 0x000fe400078e00ff */
[----:B------:R-:W-:-:S02]  /*b5b0*/  IMAD.MOV R7, RZ, RZ, -R5 ;  /* 0x000000ffff077224 */ /* 0x000fc400078e0a05 */
[----:B------:R-:W-:Y:S02]  /*b5c0*/  IMAD R5, R5, UR5, R22 ;  /* 0x0000000505057c24 */ /* 0x000fe4000f8e0216 */
[----:B--2---:R-:W-:Y:S02]  /*b5d0*/  @P0 IMAD R14, R21, R24, R12 ;  /* 0x00000018150e0224 */ /* 0x004fe400078e020c */
[----:B------:R-:W-:Y:S01]  /*b5e0*/  IMAD R20, R7, UR8, R20 ;  /* 0x0000000807147c24 */ /* 0x000fe2000f8e0214 */
[----:B------:R-:W-:Y:S01]  /*b5f0*/  ULDC UR8, c[0x0][0x600] ;  /* 0x0001800000087ab9 */ /* 0x000fe20000000800 */
[----:B------:R-:W-:Y:S02]  /*b600*/  IMAD R14, R5, UR9, R14 ;  /* 0x00000009050e7c24 */ /* 0x000fe4000f8e020e */
[----:B------:R-:W-:-:S05]  /*b610*/  IMAD R5, R20, UR8, R15 ;  /* 0x0000000814057c24 */ /* 0x000fca000f8e020f */
[----:B------:R-:W-:Y:S02]  /*b620*/  SEL R20, R5, R14, !P0 ;  /* 0x0000000e05147207 */ /* 0x000fe40004000000 */
[----:B------:R-:W-:-:S07]  /*b630*/  SEL R12, R14, R5, !P0 ;  /* 0x000000050e0c7207 */ /* 0x000fce0004000000 */
.L_x_302:
[----:B------:R-:W-:Y:S05]  /*b640*/  BSYNC B1 ;  /* 0x0000000000017941 */ /* 0x000fea0003800000 */
.L_x_301:
[----:B------:R-:W-:-:S13]  /*b650*/  LOP3.LUT P0, RZ, R4, 0xff, RZ, 0xc0, !PT ;  /* 0x000000ff04ff7812 */ /* 0x000fda000780c0ff */
[----:B------:R-:W-:Y:S05]  /*b660*/  @P0 BRA `(.L_x_305) ;  /* 0xfffffff400340947 */ /* 0x000fea000383ffff */
[----:B------:R-:W-:Y:S05]  /*b670*/  BSYNC B0 ;  /* 0x0000000000007941 */ /* 0x000fea0003800000 */
.L_x_294:
[----:B------:R-:W-:-:S03]  /*b680*/  UMOV UR8, 0xffffffff ;  /* 0xffffffff00087882 */ /* 0x000fc60000000000 */
[----:B------:R-:W-:Y:S05]  /*b690*/  BRA.DIV UR8, `(.L_x_306) ;  /* 0x0000000608147947 */ /* 0x000fea000b800000 */
[----:B------:R-:W-:-:S13]  /*b6a0*/  ELECT P6, URZ, PT ;  /* 0x00000000003f782f */ /* 0x000fda00038c0000 */
.L_x_320:
[----:B------:R-:W-:Y:S04]  /*b6b0*/  BSSY B0, `(.L_x_307) ;  /* 0x000002b000007945 */ /* 0x000fe80003800000 */
[----:B------:R-:W-:Y:S05]  /*b6c0*/  @!P6 BRA `(.L_x_308) ;  /* 0x0000000000a4e947 */ /* 0x000fea0003800000 */
[----:B------:R-:W-:-:S04]  /*b6d0*/  LOP3.LUT R19, R19, 0x2, RZ, 0xfc, !PT ;  /* 0x0000000213137812 */ /* 0x000fc800078efcff */
[----:B------:R-:W-:-:S13]  /*b6e0*/  ISETP.NE.AND P0, PT, R19, 0x3, PT ;  /* 0x000000031300780c */ /* 0x000fda0003f05270 */
[----:B------:R-:W-:Y:S05]  /*b6f0*/  @!P0 BRA `(.L_x_309) ;  /* 0x0000000000048947 */ /* 0x000fea0003800000 */
[----:B------:R-:W-:Y:S01]  /*b700*/  BPT.TRAP 0x1 ;  /* 0x000000040000795c */ /* 0x000fe20000300000 */
.L_x_309:
[----:B------:R-:W0:Y:S01]  /*b710*/  S2R R3, SR_CgaCtaId ;  /* 0x0000000000037919 */ /* 0x000e220000008800 */
[----:B------:R-:W-:Y:S02]  /*b720*/  MOV R0, 0x400 ;  /* 0x0000040000007802 */ /* 0x000fe40000000f00 */
[----:B------:R-:W-:Y:S02]  /*b730*/  SHF.L.U32 R2, R10, 0x1f, RZ ;  /* 0x0000001f0a027819 */ /* 0x000fe400000006ff */
[----:B0-----:R-:W-:-:S05]  /*b740*/  LEA R0, R3, R0, 0x18 ;  /* 0x0000000003007211 */ /* 0x001fca00078ec0ff */
[----:B------:R-:W-:-:S04]  /*b750*/  VIADD R0, R0, 0x20 ;  /* 0x0000002000007836 */ /* 0x000fc80000000000 */
[C---:B------:R-:W-:Y:S02]  /*b760*/  IMAD R5, R9.reuse, 0x8, R0 ;  /* 0x0000000809057824 */ /* 0x040fe400078e0200 */
[----:B------:R-:W-:Y:S02]  /*b770*/  VIADD R9, R9, 0x1 ;  /* 0x0000000109097836 */ /* 0x000fe40000000000 */
[----:B------:R-:W0:Y:S03]  /*b780*/  SYNCS.PHASECHK.TRANS64.TRYWAIT P0, [R5+URZ], R2 ;  /* 0x00000002050075a7 */ /* 0x000e26000800017f */
[----:B------:R-:W-:-:S04]  /*b790*/  ISETP.NE.AND P1, PT, R9, 0x4, PT ;  /* 0x000000040900780c */ /* 0x000fc80003f25270 */
[----:B------:R-:W-:Y:S02]  /*b7a0*/  SEL R3, RZ, 0x1, P1 ;  /* 0x00000001ff037807 */ /* 0x000fe40000800000 */
[----:B------:R-:W-:Y:S02]  /*b7b0*/  SEL R9, R9, RZ, P1 ;  /* 0x000000ff09097207 */ /* 0x000fe40000800000 */
[----:B------:R-:W-:-:S03]  /*b7c0*/  LOP3.LUT R10, R10, R3, RZ, 0x3c, !PT ;  /* 0x000000030a0a7212 */ /* 0x000fc600078e3cff */
[----:B------:R-:W-:Y:S01]  /*b7d0*/  IMAD R7, R9, 0x8, R0 ;  /* 0x0000000809077824 */ /* 0x000fe200078e0200 */
[----:B------:R-:W-:Y:S01]  /*b7e0*/  SHF.L.U32 R4, R10, 0x1f, RZ ;  /* 0x0000001f0a047819 */ /* 0x000fe200000006ff */
[----:B0-----:R-:W-:Y:S06]  /*b7f0*/  @!P0 BRA `(.L_x_310) ;  /* 0x0000000000dc8947 */ /* 0x001fec0003800000 */
.L_x_321:
[----:B------:R-:W1:Y:S01]  /*b800*/  SYNCS.PHASECHK.TRANS64.TRYWAIT P0, [R7+URZ], R4 ;  /* 0x00000004070075a7 */ /* 0x000e62000800017f */
[----:B0-----:R-:W-:-:S05]  /*b810*/  VIADD R2, R9, 0x1 ;  /* 0x0000000109027836 */ /* 0x001fca0000000000 */
[----:B------:R-:W-:-:S04]  /*b820*/  ISETP.NE.AND P1, PT, R2, 0x4, PT ;  /* 0x000000040200780c */ /* 0x000fc80003f25270 */
[----:B------:R-:W-:Y:S02]  /*b830*/  SEL R3, RZ, 0x1, P1 ;  /* 0x00000001ff037807 */ /* 0x000fe40000800000 */
[----:B------:R-:W-:Y:S02]  /*b840*/  SEL R9, R2, RZ, P1 ;  /* 0x000000ff02097207 */ /* 0x000fe40000800000 */
[----:B------:R-:W-:-:S03]  /*b850*/  LOP3.LUT R11, R10, R3, RZ, 0x3c, !PT ;  /* 0x000000030a0b7212 */ /* 0x000fc600078e3cff */
[----:B------:R-:W-:Y:S01]  /*b860*/  IMAD R6, R9, 0x8, R0 ;  /* 0x0000000809067824 */ /* 0x000fe200078e0200 */
[----:B------:R-:W-:Y:S01]  /*b870*/  SHF.L.U32 R5, R11, 0x1f, RZ ;  /* 0x0000001f0b057819 */ /* 0x000fe200000006ff */
[----:B-1----:R-:W-:Y:S06]  /*b880*/  @!P0 BRA `(.L_x_311) ;  /* 0x0000000000cc8947 */ /* 0x002fec0003800000 */
.L_x_322:
[----:B------:R-:W1:Y:S01]  /*b890*/  SYNCS.PHASECHK.TRANS64.TRYWAIT P0, [R6+URZ], R5 ;  /* 0x00000005060075a7 */ /* 0x000e62000800017f */
[----:B------:R-:W-:-:S05]  /*b8a0*/  VIADD R2, R9, 0x1 ;  /* 0x0000000109027836 */ /* 0x000fca0000000000 */
[----:B------:R-:W-:-:S04]  /*b8b0*/  ISETP.NE.AND P1, PT, R2, 0x4, PT ;  /* 0x000000040200780c */ /* 0x000fc80003f25270 */
[----:B0-----:R-:W-:Y:S02]  /*b8c0*/  SEL R4, RZ, 0x1, P1 ;  /* 0x00000001ff047807 */ /* 0x001fe40000800000 */
[----:B------:R-:W-:Y:S02]  /*b8d0*/  SEL R3, R2, RZ, P1 ;  /* 0x000000ff02037207 */ /* 0x000fe40000800000 */
[----:B------:R-:W-:Y:S01]  /*b8e0*/  LOP3.LUT R4, R11, R4, RZ, 0x3c, !PT ;  /* 0x000000040b047212 */ /* 0x000fe200078e3cff */
[----:B-1----:R-:W-:Y:S06]  /*b8f0*/  @!P0 BRA `(.L_x_312) ;  /* 0x0000000000c48947 */ /* 0x002fec0003800000 */
.L_x_323:
[----:B------:R-:W-:Y:S01]  /*b900*/  IMAD R3, R3, 0x8, R0 ;  /* 0x0000000803037824 */ /* 0x000fe200078e0200 */
[----:B------:R-:W-:-:S07]  /*b910*/  SHF.L.U32 R0, R4, 0x1f, RZ ;  /* 0x0000001f04007819 */ /* 0x000fce00000006ff */
.L_x_313:
[----:B-1----:R1:W2:Y:S02]  /*b920*/  SYNCS.PHASECHK.TRANS64.TRYWAIT P0, [R3+URZ], R0 ;  /* 0x00000000030075a7 */ /* 0x0022a4000800017f */
[----:B--2---:R-:W-:Y:S05]  /*b930*/  @!P0 NANOSLEEP.SYNCS 0x989680 ;  /* 0x009896800000895d */ /* 0x004fea0003900000 */
[----:B------:R-:W2:Y:S02]  /*b940*/  @!P0 SYNCS.PHASECHK.TRANS64 P0, [R3+URZ], R0 ;  /* 0x00000000030085a7 */ /* 0x000ea4000800007f */
[----:B--2---:R-:W-:Y:S05]  /*b950*/  @!P0 BRA `(.L_x_313) ;  /* 0xfffffffc00f08947 */ /* 0x004fea000383ffff */
.L_x_308:
[----:B------:R-:W-:Y:S05]  /*b960*/  BSYNC B0 ;  /* 0x0000000000007941 */ /* 0x000fea0003800000 */
.L_x_307:
[----:B------:R-:W-:Y:S05]  /*b970*/  EXIT ;  /* 0x000000000000794d */ /* 0x000fea0003800000 */
.L_x_21:
[----:B---3--:R3:W4:Y:S02]  /*b980*/  SYNCS.PHASECHK.TRANS64.TRYWAIT P1, [R3+URZ], R0 ;  /* 0x00000000030075a7 */ /* 0x008724000802017f */
[----:B----4-:R-:W-:Y:S05]  /*b990*/  @!P1 NANOSLEEP.SYNCS 0x989680 ;  /* 0x009896800000995d */ /* 0x010fea0003900000 */
[----:B------:R-:W4:Y:S02]  /*b9a0*/  @!P1 SYNCS.PHASECHK.TRANS64 P1, [R3+URZ], R0 ;  /* 0x00000000030095a7 */ /* 0x000f24000802007f */
[----:B----4-:R-:W-:Y:S05]  /*b9b0*/  @!P1 BRA `(.L_x_21) ;  /* 0xfffffffc00f09947 */ /* 0x010fea000383ffff */
[----:B------:R-:W-:Y:S05]  /*b9c0*/  BRA `(.L_x_20) ;  /* 0xffffff5800d47947 */ /* 0x000fea000383ffff */
.L_x_26:
[----:B-1----:R1:W2:Y:S02]  /*b9d0*/  SYNCS.PHASECHK.TRANS64.TRYWAIT P1, [R5+URZ], R4 ;  /* 0x00000004050075a7 */ /* 0x0022a4000802017f */
[----:B--2---:R-:W-:Y:S05]  /*b9e0*/  @!P1 NANOSLEEP.SYNCS 0x989680 ;  /* 0x009896800000995d */ /* 0x004fea0003900000 */
[----:B------:R-:W2:Y:S02]  /*b9f0*/  @!P1 SYNCS.PHASECHK.TRANS64 P1, [R5+URZ], R4 ;  /* 0x00000004050095a7 */ /* 0x000ea4000802007f */
[----:B--2---:R-:W-:Y:S05]  /*ba00*/  @!P1 BRA `(.L_x_26) ;  /* 0xfffffffc00f09947 */ /* 0x004fea000383ffff */
[----:B------:R-:W-:Y:S05]  /*ba10*/  BRA `(.L_x_25) ;  /* 0xffffff5c00d07947 */ /* 0x000fea000383ffff */
.L_x_295:
[----:B------:R-:W-:Y:S01]  /*ba20*/  BSSY B1, `(.L_x_314) ;  /* 0x0000006000017945 */ /* 0x000fe20003800000 */
[----:B------:R-:W-:-:S07]  /*ba30*/  IMAD.MOV.U32 R15, RZ, RZ, -0x1 ;  /* 0xffffffffff0f7424 */ /* 0x000fce00078e00ff */
[----:B------:R-:W-:Y:S05]  /*ba40*/  WARPSYNC.COLLECTIVE R15, `(.L_x_315) ;  /* 0x000000000f0c7348 */ /* 0x000fea0003c00000 */
[----:B------:R-:W-:Y:S02]  /*ba50*/  ELECT P6, UR62, PT ;  /* 0x00000000003e782f */ /* 0x000fe400038c0000 */
[----:B------:R-:W-:Y:S01]  /*ba60*/  MOV R14, UR62 ;  /* 0x0000003e000e7c02 */ /* 0x000fe20008000f00 */
[----:B------:R-:W-:Y:S10]  /*ba70*/  ENDCOLLECTIVE ;  /* 0x000000000000791b */ /* 0x000ff40003800000 */
.L_x_315:
[----:B------:R-:W-:Y:S05]  /*ba80*/  BSYNC B1 ;  /* 0x0000000000017941 */ /* 0x000fea0003800000 */
.L_x_314:
[----:B------:R-:W-:Y:S05]  /*ba90*/  BRA `(.L_x_316) ;  /* 0xfffffff000347947 */ /* 0x000fea000383ffff */
.L_x_298:
[----:B-1----:R1:W2:Y:S02]  /*baa0*/  SYNCS.PHASECHK.TRANS64.TRYWAIT P0, [R22+URZ+0x20], R7 ;  /* 0x00002007160075a7 */ /* 0x0022a4000800017f */
[----:B--2---:R-:W-:Y:S05]  /*bab0*/  @!P0 NANOSLEEP.SYNCS 0x989680 ;  /* 0x009896800000895d */ /* 0x004fea0003900000 */
[----:B------:R-:W2:Y:S02]  /*bac0*/  @!P0 SYNCS.PHASECHK.TRANS64 P0, [R22+URZ+0x20], R7 ;  /* 0x00002007160085a7 */ /* 0x000ea4000800007f */
[----:B--2---:R-:W-:Y:S05]  /*bad0*/  @!P0 BRA `(.L_x_298) ;  /* 0xfffffffc00f08947 */ /* 0x004fea000383ffff */
[----:B------:R-:W-:Y:S05]  /*bae0*/  BRA `(.L_x_317) ;  /* 0xfffffff000707947 */ /* 0x000fea000383ffff */
.L_x_306:
[----:B------:R-:W-:Y:S01]  /*baf0*/  BSSY B0, `(.L_x_318) ;  /* 0x0000006000007945 */ /* 0x000fe20003800000 */
[----:B------:R-:W-:-:S07]  /*bb00*/  IMAD.MOV.U32 R15, RZ, RZ, -0x1 ;  /* 0xffffffffff0f7424 */ /* 0x000fce00078e00ff */
[----:B------:R-:W-:Y:S05]  /*bb10*/  WARPSYNC.COLLECTIVE R15, `(.L_x_319) ;  /* 0x000000000f0c7348 */ /* 0x000fea0003c00000 */
[----:B------:R-:W-:Y:S02]  /*bb20*/  ELECT P6, UR62, PT ;  /* 0x00000000003e782f */ /* 0x000fe400038c0000 */
[----:B------:R-:W-:Y:S01]  /*bb30*/  MOV R14, UR62 ;  /* 0x0000003e000e7c02 */ /* 0x000fe20008000f00 */
[----:B------:R-:W-:Y:S10]  /*bb40*/  ENDCOLLECTIVE ;  /* 0x000000000000791b */ /* 0x000ff40003800000 */
.L_x_319:
[----:B------:R-:W-:Y:S05]  /*bb50*/  BSYNC B0 ;  /* 0x0000000000007941 */ /* 0x000fea0003800000 */
.L_x_318:
[----:B------:R-:W-:Y:S05]  /*bb60*/  BRA `(.L_x_320) ;  /* 0xfffffff800d07947 */ /* 0x000fea000383ffff */
.L_x_310:
[----:B0-----:R0:W1:Y:S02]  /*bb70*/  SYNCS.PHASECHK.TRANS64.TRYWAIT P0, [R5+URZ], R2 ;  /* 0x00000002050075a7 */ /* 0x001064000800017f */
[----:B-1----:R-:W-:Y:S05]  /*bb80*/  @!P0 NANOSLEEP.SYNCS 0x989680 ;  /* 0x009896800000895d */ /* 0x002fea0003900000 */
[----:B------:R-:W1:Y:S02]  /*bb90*/  @!P0 SYNCS.PHASECHK.TRANS64 P0, [R5+URZ], R2 ;  /* 0x00000002050085a7 */ /* 0x000e64000800007f */
[----:B-1----:R-:W-:Y:S05]  /*bba0*/  @!P0 BRA `(.L_x_310) ;  /* 0xfffffffc00f08947 */ /* 0x002fea000383ffff */
[----:B------:R-:W-:Y:S05]  /*bbb0*/  BRA `(.L_x_321) ;  /* 0xfffffffc00107947 */ /* 0x000fea000383ffff */
.L_x_311:
[----:B0-----:R0:W1:Y:S02]  /*bbc0*/  SYNCS.PHASECHK.TRANS64.TRYWAIT P0, [R7+URZ], R4 ;  /* 0x00000004070075a7 */ /* 0x001064000800017f */
[----:B-1----:R-:W-:Y:S05]  /*bbd0*/  @!P0 NANOSLEEP.SYNCS 0x989680 ;  /* 0x009896800000895d */ /* 0x002fea0003900000 */
[----:B------:R-:W1:Y:S02]  /*bbe0*/  @!P0 SYNCS.PHASECHK.TRANS64 P0, [R7+URZ], R4 ;  /* 0x00000004070085a7 */ /* 0x000e64000800007f */
[----:B-1----:R-:W-:Y:S05]  /*bbf0*/  @!P0 BRA `(.L_x_311) ;  /* 0xfffffffc00f08947 */ /* 0x002fea000383ffff */
[----:B------:R-:W-:Y:S05]  /*bc00*/  BRA `(.L_x_322) ;  /* 0xfffffffc00207947 */ /* 0x000fea000383ffff */
.L_x_312:
[----:B0-----:R0:W1:Y:S02]  /*bc10*/  SYNCS.PHASECHK.TRANS64.TRYWAIT P0, [R6+URZ], R5 ;  /* 0x00000005060075a7 */ /* 0x001064000800017f */
[----:B-1----:R-:W-:Y:S05]  /*bc20*/  @!P0 NANOSLEEP.SYNCS 0x989680 ;  /* 0x009896800000895d */ /* 0x002fea0003900000 */
[----:B------:R-:W1:Y:S02]  /*bc30*/  @!P0 SYNCS.PHASECHK.TRANS64 P0, [R6+URZ], R5 ;  /* 0x00000005060085a7 */ /* 0x000e64000800007f */
[----:B-1----:R-:W-:Y:S05]  /*bc40*/  @!P0 BRA `(.L_x_312) ;  /* 0xfffffffc00f08947 */ /* 0x002fea000383ffff */
[----:B------:R-:W-:Y:S05]  /*bc50*/  BRA `(.L_x_323) ;  /* 0xfffffffc00287947 */ /* 0x000fea000383ffff */
.L_x_324:
[----:B------:R-:W-:-:S00]  /*bc60*/  BRA `(.L_x_324) ;  /* 0xfffffffc00fc7947 */ /* 0x000fc0000383ffff */
[----:B------:R-:W-:-:S00]  /*bc70*/  NOP ;  /* 0x0000000000007918 */ /* 0x000fc00000000000 */
        /* <DEDUP_REMOVED lines=8> */
.L_x_325:


//--------------------- .nv.global.init           --------------------------
	.section	.nv.global.init,"aw",@progbits
.nv.global.init:
	.type		$str$22,@object
	.size		$str$22,($str$23 - $str$22)
$str$22:
        /*0000*/ 	.byte	0x6b, 0x5f, 0x74, 0x69, 0x6c, 0x65, 0x5f, 0x63, 0x6f, 0x75, 0x6e, 0x74, 0x20, 0x3e, 0x3d, 0x20
        /*0010*/ 	.byte	0x31, 0x00
	.type		$str$23,@object
	.size		$str$23,(__unnamed_1 - $str$23)
$str$23:
        /*0012*/ 	.byte	0x2f, 0x74, 0x6d, 0x70, 0x2f, 0x63, 0x75, 0x74, 0x6c, 0x61, 0x73, 0x73, 0x5f, 0x73, 0x77, 0x65
        /*0022*/ 	.byte	0x65, 0x70, 0x5f, 0x73, 0x72, 0x63, 0x2f, 0x69, 0x6e, 0x63, 0x6c, 0x75, 0x64, 0x65, 0x2f, 0x63
        /*0032*/ 	.byte	0x75, 0x74, 0x6c, 0x61, 0x73, 0x73, 0x2f, 0x67, 0x65, 0x6d, 0x6d, 0x2f, 0x63, 0x6f, 0x6c, 0x6c
        /*0042*/ 	.byte	0x65, 0x63, 0x74, 0x69, 0x76, 0x65, 0x2f, 0x73, 0x6d, 0x39, 0x30, 0x5f, 0x6d, 0x6d, 0x61, 0x5f
        /*0052*/ 	.byte	0x74, 0x6d, 0x61, 0x5f, 0x67, 0x6d, 0x6d, 0x61, 0x5f, 0x73, 0x73, 0x5f, 0x77, 0x61, 0x72, 0x70
        /*0062*/ 	.byte	0x73, 0x70, 0x65, 0x63, 0x69, 0x61, 0x6c, 0x69, 0x7a, 0x65, 0x64, 0x2e, 0x68, 0x70, 0x70, 0x00
	.type		__unnamed_1,@object
	.size		__unnamed_1,(.L_0 - __unnamed_1)
__unnamed_1:
        /*0072*/ 	.byte	0x76, 0x6f, 0x69, 0x64, 0x20, 0x63, 0x75, 0x74, 0x6c, 0x61, 0x73, 0x73, 0x3a, 0x3a, 0x67, 0x65
        /* <DEDUP_REMOVED lines=181> */
.L_0:


//--------------------- .nv.shared._ZN7cutlass13device_kernelINS_4gemm6kernel13GemmUniversalIN4cute5tupleIJiiiiEEENS1_10collective13CollectiveMmaINS1_34MainloopSm90TmaGmmaWarpSpecializedILi4ENS5_IJNS4_1CILi2EEESB_NSA_ILi1EEEEEENS1_35KernelTmaWarpSpecializedCooperativeEEENS5_IJNSA_ILi128EEENSA_ILi256EEENSA_ILi64EEEEEENS_6half_tENS5_IJlSC_lEEESK_SL_NS4_8TiledMMAINS4_8MMA_AtomIJNS4_4SM904GMMA26MMA_64x256x16_F32F16F16_SSILNSP_5MajorE0ELSR_0ELNSP_7ScaleInE1ELSS_1EEEEEENS4_6LayoutINS5_IJSB_SC_SC_EEENS5_IJSC_NSA_ILi0EEESX_EEEEENS5_IJNS4_10UnderscoreES10_S10_EEEEENS4_23SM90_TMA_LOAD_MULTICASTENS4_14ComposedLayoutINS4_7SwizzleILi3ELi4ELi3EEENS4_18smem_ptr_flag_bitsILi16EEENSV_INS5_IJNSA_ILi8EEESI_EEENS5_IJSI_SC_EEEEEEEvNS4_8identityES13_S1D_vS1E_EENS_8epilogue10collective6detail29Sm90TmaWarpSpecializedAdapterINS1H_15DefaultEpilogueISK_SL_SL_NS1G_6thread17LinearCombinationISK_Li1EffLNS1L_9ScaleType4KindE0ELNS_15FloatRoundStyleE2ESK_EENS1_15EpilogueDefaultEEEEEvvEEEEvNT_6ParamsE --------------------------
	.section	.nv.shared._ZN7cutlass13device_kernelINS_4gemm6kernel13GemmUniversalIN4cute5tupleIJiiiiEEENS1_10collective13CollectiveMmaINS1_34MainloopSm90TmaGmmaWarpSpecializedILi4ENS5_IJNS4_1CILi2EEESB_NSA_ILi1EEEEEENS1_35KernelTmaWarpSpecializedCooperativeEEENS5_IJNSA_ILi128EEENSA_ILi256EEENSA_ILi64EEEEEENS_6half_tENS5_IJlSC_lEEESK_SL_NS4_8TiledMMAINS4_8MMA_AtomIJNS4_4SM904GMMA26MMA_64x256x16_F32F16F16_SSILNSP_5MajorE0ELSR_0ELNSP_7ScaleInE1ELSS_1EEEEEENS4_6LayoutINS5_IJSB_SC_SC_EEENS5_IJSC_NSA_ILi0EEESX_EEEEENS5_IJNS4_10UnderscoreES10_S10_EEEEENS4_23SM90_TMA_LOAD_MULTICASTENS4_14ComposedLayoutINS4_7SwizzleILi3ELi4ELi3EEENS4_18smem_ptr_flag_bitsILi16EEENSV_INS5_IJNSA_ILi8EEESI_EEENS5_IJSI_SC_EEEEEEEvNS4_8identityES13_S1D_vS1E_EENS_8epilogue10collective6detail29Sm90TmaWarpSpecializedAdapterINS1H_15DefaultEpilogueISK_SL_SL_NS1G_6thread17LinearCombinationISK_Li1EffLNS1L_9ScaleType4KindE0ELNS_15FloatRoundStyleE2ESK_EENS1_15EpilogueDefaultEEEEEvvEEEEvNT_6ParamsE,"aw",@nobits
	.sectionflags	@""
	.align	16
	.zero		1024


//--------------------- .nv.shared.reserved.0     --------------------------
	.section	.nv.shared.reserved.0,"aw",@nobits
	.weak		__nv_reservedSMEM_offset_0_alias
	.size		__nv_reservedSMEM_offset_0_alias, 0, 0
	.other		__nv_reservedSMEM_offset_0_alias,@"STO_CUDA_RESERVED_SHARED STV_DEFAULT"
__nv_reservedSMEM_offset_0_alias:
	.zero		0


//--------------------- .nv.global                --------------------------
	.section	.nv.global,"aw",@nobits
.nv.global:
	.type		_ZN39_INTERNAL_9a4468fd_4_k_cu_9ff9a7c2_37254cute1_E,@object
	.size		_ZN39_INTERNAL_9a4468fd_4_k_cu_9ff9a7c2_37254cute1_E,(_ZN39_INTERNAL_9a4468fd_4_k_cu_9ff9a7c2_37254cuda3std3__45__cpo6cbeginE - _ZN39_INTERNAL_9a4468fd_4_k_cu_9ff9a7c2_37254cute1_E)
_ZN39_INTERNAL_9a4468fd_4_k_cu_9ff9a7c2_37254cute1_E:
	.zero		1
	.type		_ZN39_INTERNAL_9a4468fd_4_k_cu_9ff9a7c2_37254cuda3std3__45__cpo6cbeginE,@object
	.size		_ZN39_INTERNAL_9a4468fd_4_k_cu_9ff9a7c2_37254cuda3std3__45__cpo6cbeginE,(_ZN39_INTERNAL_9a4468fd_4_k_cu_9ff9a7c2_37254cuda3std3__48in_placeE - _ZN39_INTERNAL_9a4468fd_4_k_cu_9ff9a7c2_37254cuda3std3__45__cpo6cbeginE)
_ZN39_INTERNAL_9a4468fd_4_k_cu_9ff9a7c2_37254cuda3std3__45__cpo6cbeginE:
	.zero		1
	.type		_ZN39_INTERNAL_9a4468fd_4_k_cu_9ff9a7c2_37254cuda3std3__48in_placeE,@object
	.size		_ZN39_INTERNAL_9a4468fd_4_k_cu_9ff9a7c2_37254cuda3std3__48in_placeE,(_ZN39_INTERNAL_9a4468fd_4_k_cu_9ff9a7c2_37254cuda3std6ranges3__45__cpo9iter_moveE - _ZN39_INTERNAL_9a4468fd_4_k_cu_9ff9a7c2_37254cuda3std3__48in_placeE)
_ZN39_INTERNAL_9a4468fd_4_k_cu_9ff9a7c2_37254cuda3std3__48in_placeE:
	.zero		1
	.type		_ZN39_INTERNAL_9a4468fd_4_k_cu_9ff9a7c2_37254cuda3std6ranges3__45__cpo9iter_moveE,@object
	.size		_ZN39_INTERNAL_9a4468fd_4_k_cu_9ff9a7c2_37254cuda3std6ranges3__45__cpo9iter_moveE,(_ZN39_INTERNAL_9a4468fd_4_k_cu_9ff9a7c2_37254cuda3std3__45__cpo5beginE - _ZN39_INTERNAL_9a4468fd_4_k_cu_9ff9a7c2_37254cuda3std6ranges3__45__cpo9iter_moveE)
_ZN39_INTERNAL_9a4468fd_4_k_cu_9ff9a7c2_37254cuda3std6ranges3__45__cpo9iter_moveE:
	.zero		1
	.type		_ZN39_INTERNAL_9a4468fd_4_k_cu_9ff9a7c2_37254cuda3std3__45__cpo5beginE,@object
	.size		_ZN39_INTERNAL_9a4468fd_4_k_cu_9ff9a7c2_37254cuda3std3__45__cpo5beginE,(_ZN39_INTERNAL_9a4468fd_4_k_cu_9ff9a7c2_37254cuda3std3__441_GLOBAL__N__9a4468fd_4_k_cu_9ff9a7c2_37256ignoreE - _ZN39_INTERNAL_9a4468fd_4_k_cu_9ff9a7c2_37254cuda3std3__45__cpo5beginE)
_ZN39_INTERNAL_9a4468fd_4_k_cu_9ff9a7c2_37254cuda3std3__45__cpo5beginE:
	.zero		1
	.type		_ZN39_INTERNAL_9a4468fd_4_k_cu_9ff9a7c2_37254cuda3std3__441_GLOBAL__N__9a4468fd_4_k_cu_9ff9a7c2_37256ignoreE,@object
	.size		_ZN39_INTERNAL_9a4468fd_4_k_cu_9ff9a7c2_37254cuda3std3__441_GLOBAL__N__9a4468fd_4_k_cu_9ff9a7c2_37256ignoreE,(_ZN39_INTERNAL_9a4468fd_4_k_cu_9ff9a7c2_37254cute7productE - _ZN39_INTERNAL_9a4468fd_4_k_cu_9ff9a7c2_37254cuda3std3__441_GLOBAL__N__9a4468fd_4_k_cu_9ff9a7c2_37256ignoreE)
_ZN39_INTERNAL_9a4468fd_4_k_cu_9ff9a7c2_37254cuda3std3__441_GLOBAL__N__9a4468fd_4_k_cu_9ff9a7c2_37256ignoreE:
	.zero		1
	.type		_ZN39_INTERNAL_9a4468fd_4_k_cu_9ff9a7c2_37254cute7productE,@object
	.size		_ZN39_INTERNAL_9a4468fd_4_k_cu_9ff9a7c2_37254cute7productE,(_ZN39_INTERNAL_9a4468fd_4_k_cu_9ff9a7c2_37254cuda3std3__45__cpo3endE - _ZN39_INTERNAL_9a4468fd_4_k_cu_9ff9a7c2_37254cute7productE)
_ZN39_INTERNAL_9a4468fd_4_k_cu_9ff9a7c2_37254cute7productE:
	.zero		1
	.type		_ZN39_INTERNAL_9a4468fd_4_k_cu_9ff9a7c2_37254cuda3std3__45__cpo3endE,@object
	.size		_ZN39_INTERNAL_9a4468fd_4_k_cu_9ff9a7c2_37254cuda3std3__45__cpo3endE,(_ZN39_INTERNAL_9a4468fd_4_k_cu_9ff9a7c2_37254cuda3std3__419piecewise_constructE - _ZN39_INTERNAL_9a4468fd_4_k_cu_9ff9a7c2_37254cuda3std3__45__cpo3endE)
_ZN39_INTERNAL_9a4468fd_4_k_cu_9ff9a7c2_37254cuda3std3__45__cpo3endE:
	.zero		1
	.type		_ZN39_INTERNAL_9a4468fd_4_k_cu_9ff9a7c2_37254cuda3std3__419piecewise_constructE,@object
	.size		_ZN39_INTERNAL_9a4468fd_4_k_cu_9ff9a7c2_37254cuda3std3__419piecewise_constructE,(_ZN39_INTERNAL_9a4468fd_4_k_cu_9ff9a7c2_37254cuda3std3__45__cpo4cendE - _ZN39_INTERNAL_9a4468fd_4_k_cu_9ff9a7c2_37254cuda3std3__419piecewise_constructE)
_ZN39_INTERNAL_9a4468fd_4_k_cu_9ff9a7c2_37254cuda3std3__419piecewise_constructE:
	.zero		1
	.type		_ZN39_INTERNAL_9a4468fd_4_k_cu_9ff9a7c2_37254cuda3std3__45__cpo4cendE,@object
	.size		_ZN39_INTERNAL_9a4468fd_4_k_cu_9ff9a7c2_37254cuda3std3__45__cpo4cendE,(_ZN39_INTERNAL_9a4468fd_4_k_cu_9ff9a7c2_37254cuda3std6ranges3__45__cpo4swapE - _ZN39_INTERNAL_9a4468fd_4_k_cu_9ff9a7c2_37254cuda3std3__45__cpo4cendE)
_ZN39_INTERNAL_9a4468fd_4_k_cu_9ff9a7c2_37254cuda3std3__45__cpo4cendE:
	.zero		1
	.type		_ZN39_INTERNAL_9a4468fd_4_k_cu_9ff9a7c2_37254cuda3std6ranges3__45__cpo4swapE,@object
	.size		_ZN39_INTERNAL_9a4468fd_4_k_cu_9ff9a7c2_37254cuda3std6ranges3__45__cpo4swapE,(.L_8 - _ZN39_INTERNAL_9a4468fd_4_k_cu_9ff9a7c2_37254cuda3std6ranges3__45__cpo4swapE)
_ZN39_INTERNAL_9a4468fd_4_k_cu_9ff9a7c2_37254cuda3std6ranges3__45__cpo4swapE:
	.zero		1
.L_8:


//--------------------- .nv.constant0._ZN7cutlass13device_kernelINS_4gemm6kernel13GemmUniversalIN4cute5tupleIJiiiiEEENS1_10collective13CollectiveMmaINS1_34MainloopSm90TmaGmmaWarpSpecializedILi4ENS5_IJNS4_1CILi2EEESB_NSA_ILi1EEEEEENS1_35KernelTmaWarpSpecializedCooperativeEEENS5_IJNSA_ILi128EEENSA_ILi256EEENSA_ILi64EEEEEENS_6half_tENS5_IJlSC_lEEESK_SL_NS4_8TiledMMAINS4_8MMA_AtomIJNS4_4SM904GMMA26MMA_64x256x16_F32F16F16_SSILNSP_5MajorE0ELSR_0ELNSP_7ScaleInE1ELSS_1EEEEEENS4_6LayoutINS5_IJSB_SC_SC_EEENS5_IJSC_NSA_ILi0EEESX_EEEEENS5_IJNS4_10UnderscoreES10_S10_EEEEENS4_23SM90_TMA_LOAD_MULTICASTENS4_14ComposedLayoutINS4_7SwizzleILi3ELi4ELi3EEENS4_18smem_ptr_flag_bitsILi16EEENSV_INS5_IJNSA_ILi8EEESI_EEENS5_IJSI_SC_EEEEEEEvNS4_8identityES13_S1D_vS1E_EENS_8epilogue10collective6detail29Sm90TmaWarpSpecializedAdapterINS1H_15DefaultEpilogueISK_SL_SL_NS1G_6thread17LinearCombinationISK_Li1EffLNS1L_9ScaleType4KindE0ELNS_15FloatRoundStyleE2ESK_EENS1_15EpilogueDefaultEEEEEvvEEEEvNT_6ParamsE --------------------------
	.section	.nv.constant0._ZN7cutlass13device_kernelINS_4gemm6kernel13GemmUniversalIN4cute5tupleIJiiiiEEENS1_10collective13CollectiveMmaINS1_34MainloopSm90TmaGmmaWarpSpecializedILi4ENS5_IJNS4_1CILi2EEESB_NSA_ILi1EEEEEENS1_35KernelTmaWarpSpecializedCooperativeEEENS5_IJNSA_ILi128EEENSA_ILi256EEENSA_ILi64EEEEEENS_6half_tENS5_IJlSC_lEEESK_SL_NS4_8TiledMMAINS4_8MMA_AtomIJNS4_4SM904GMMA26MMA_64x256x16_F32F16F16_SSILNSP_5MajorE0ELSR_0ELNSP_7ScaleInE1ELSS_1EEEEEENS4_6LayoutINS5_IJSB_SC_SC_EEENS5_IJSC_NSA_ILi0EEESX_EEEEENS5_IJNS4_10UnderscoreES10_S10_EEEEENS4_23SM90_TMA_LOAD_MULTICASTENS4_14ComposedLayoutINS4_7SwizzleILi3ELi4ELi3EEENS4_18smem_ptr_flag_bitsILi16EEENSV_INS5_IJNSA_ILi8EEESI_EEENS5_IJSI_SC_EEEEEEEvNS4_8identityES13_S1D_vS1E_EENS_8epilogue10collective6detail29Sm90TmaWarpSpecializedAdapterINS1H_15DefaultEpilogueISK_SL_SL_NS1G_6thread17LinearCombinationISK_Li1EffLNS1L_9ScaleType4KindE0ELNS_15FloatRoundStyleE2ESK_EENS1_15EpilogueDefaultEEEEEvvEEEEvNT_6ParamsE,"a",@progbits
	.sectionflags	@""
	.align	4
.nv.constant0._ZN7cutlass13device_kernelINS_4gemm6kernel13GemmUniversalIN4cute5tupleIJiiiiEEENS1_10collective13CollectiveMmaINS1_34MainloopSm90TmaGmmaWarpSpecializedILi4ENS5_IJNS4_1CILi2EEESB_NSA_ILi1EEEEEENS1_35KernelTmaWarpSpecializedCooperativeEEENS5_IJNSA_ILi128EEENSA_ILi256EEENSA_ILi64EEEEEENS_6half_tENS5_IJlSC_lEEESK_SL_NS4_8TiledMMAINS4_8MMA_AtomIJNS4_4SM904GMMA26MMA_64x256x16_F32F16F16_SSILNSP_5MajorE0ELSR_0ELNSP_7ScaleInE1ELSS_1EEEEEENS4_6LayoutINS5_IJSB_SC_SC_EEENS5_IJSC_NSA_ILi0EEESX_EEEEENS5_IJNS4_10UnderscoreES10_S10_EEEEENS4_23SM90_TMA_LOAD_MULTICASTENS4_14ComposedLayoutINS4_7SwizzleILi3ELi4ELi3EEENS4_18smem_ptr_flag_bitsILi16EEENSV_INS5_IJNSA_ILi8EEESI_EEENS5_IJSI_SC_EEEEEEEvNS4_8identityES13_S1D_vS1E_EENS_8epilogue10collective6detail29Sm90TmaWarpSpecializedAdapterINS1H_15DefaultEpilogueISK_SL_SL_NS1G_6thread17LinearCombinationISK_Li1EffLNS1L_9ScaleType4KindE0ELNS_15FloatRoundStyleE2ESK_EENS1_15EpilogueDefaultEEEEEvvEEEEvNT_6ParamsE:
	.zero		1664


//--------------------- SYMBOLS --------------------------

	.type		.nv.reservedSmem.offset0,@object
	.size		.nv.reservedSmem.offset0,0x4
	.type		__assertfail,@function
